//
// Generated by NVIDIA NVVM Compiler
//
// Compiler Build ID: CL-36424714
// Cuda compilation tools, release 13.0, V13.0.88
// Based on NVVM 20.0.0
//

.version 9.0
.target sm_100
.address_size 64

	// .globl	_Z16FW_simple_kernelPsii
.extern .shared .align 16 .b8 lmem[];

.visible .entry _Z16FW_simple_kernelPsii(
	.param .u64 .ptr .align 1 _Z16FW_simple_kernelPsii_param_0,
	.param .u32 _Z16FW_simple_kernelPsii_param_1,
	.param .u32 _Z16FW_simple_kernelPsii_param_2
)
{
	.reg .pred 	%p<3>;
	.reg .b16 	%rs<4>;
	.reg .b32 	%r<22>;
	.reg .b64 	%rd<9>;

	ld.param.u64 	%rd2, [_Z16FW_simple_kernelPsii_param_0];
	ld.param.u32 	%r5, [_Z16FW_simple_kernelPsii_param_1];
	ld.param.u32 	%r4, [_Z16FW_simple_kernelPsii_param_2];
	mov.u32 	%r6, %ctaid.x;
	mov.u32 	%r7, %ntid.x;
	mov.u32 	%r8, %tid.x;
	mad.lo.s32 	%r1, %r6, %r7, %r8;
	mov.u32 	%r9, %ctaid.y;
	mov.u32 	%r10, %ntid.y;
	mov.u32 	%r11, %tid.y;
	mad.lo.s32 	%r12, %r9, %r10, %r11;
	max.s32 	%r13, %r1, %r12;
	setp.ge.s32 	%p1, %r13, %r5;
	@%p1 bra 	$L__BB0_3;
	cvta.to.global.u64 	%rd3, %rd2;
	mul.lo.s32 	%r14, %r5, %r1;
	add.s32 	%r15, %r14, %r12;
	mul.wide.s32 	%rd4, %r15, 2;
	add.s64 	%rd1, %rd3, %rd4;
	ld.global.s16 	%r16, [%rd1];
	add.s32 	%r17, %r14, %r4;
	mul.wide.s32 	%rd5, %r17, 2;
	add.s64 	%rd6, %rd3, %rd5;
	ld.global.u16 	%rs1, [%rd6];
	mad.lo.s32 	%r18, %r4, %r5, %r12;
	mul.wide.s32 	%rd7, %r18, 2;
	add.s64 	%rd8, %rd3, %rd7;
	ld.global.u16 	%rs2, [%rd8];
	cvt.s32.s16 	%r19, %rs1;
	cvt.s32.s16 	%r20, %rs2;
	add.s32 	%r21, %r20, %r19;
	setp.ge.s32 	%p2, %r21, %r16;
	@%p2 bra 	$L__BB0_3;
	add.s16 	%rs3, %rs2, %rs1;
	st.global.u16 	[%rd1], %rs3;
$L__BB0_3:
	ret;

}
	// .globl	_Z22FW_simple_kernel_pitchPsiii
.visible .entry _Z22FW_simple_kernel_pitchPsiii(
	.param .u64 .ptr .align 1 _Z22FW_simple_kernel_pitchPsiii_param_0,
	.param .u32 _Z22FW_simple_kernel_pitchPsiii_param_1,
	.param .u32 _Z22FW_simple_kernel_pitchPsiii_param_2,
	.param .u32 _Z22FW_simple_kernel_pitchPsiii_param_3
)
{
	.reg .pred 	%p<3>;
	.reg .b16 	%rs<4>;
	.reg .b32 	%r<21>;
	.reg .b64 	%rd<12>;

	ld.param.u64 	%rd3, [_Z22FW_simple_kernel_pitchPsiii_param_0];
	ld.param.u32 	%r3, [_Z22FW_simple_kernel_pitchPsiii_param_1];
	ld.param.u32 	%r5, [_Z22FW_simple_kernel_pitchPsiii_param_2];
	ld.param.u32 	%r4, [_Z22FW_simple_kernel_pitchPsiii_param_3];
	cvta.to.global.u64 	%rd1, %rd3;
	mov.u32 	%r7, %ctaid.x;
	mov.u32 	%r8, %ntid.x;
	mov.u32 	%r9, %tid.x;
	mad.lo.s32 	%r10, %r7, %r8, %r9;
	mov.u32 	%r11, %ctaid.y;
	mov.u32 	%r12, %ntid.y;
	mov.u32 	%r13, %tid.y;
	mad.lo.s32 	%r14, %r11, %r12, %r13;
	mul.lo.s32 	%r2, %r3, %r10;
	max.s32 	%r15, %r10, %r14;
	setp.ge.s32 	%p1, %r15, %r5;
	@%p1 bra 	$L__BB1_3;
	cvt.s64.s32 	%rd4, %r2;
	add.s64 	%rd5, %rd1, %rd4;
	mul.wide.u32 	%rd6, %r14, 2;
	add.s64 	%rd2, %rd5, %rd6;
	ld.global.s16 	%r16, [%rd2];
	mul.wide.s32 	%rd7, %r4, 2;
	add.s64 	%rd8, %rd5, %rd7;
	ld.global.u16 	%rs1, [%rd8];
	mul.lo.s32 	%r17, %r4, %r3;
	cvt.s64.s32 	%rd9, %r17;
	add.s64 	%rd10, %rd1, %rd9;
	add.s64 	%rd11, %rd10, %rd6;
	ld.global.u16 	%rs2, [%rd11];
	cvt.s32.s16 	%r18, %rs1;
	cvt.s32.s16 	%r19, %rs2;
	add.s32 	%r20, %r19, %r18;
	setp.ge.s32 	%p2, %r20, %r16;
	@%p2 bra 	$L__BB1_3;
	add.s16 	%rs3, %rs2, %rs1;
	st.global.u16 	[%rd2], %rs3;
$L__BB1_3:
	ret;

}
	// .globl	_Z28FW_simple_kernel_vectorized2P6short2ii
.visible .entry _Z28FW_simple_kernel_vectorized2P6short2ii(
	.param .u64 .ptr .align 1 _Z28FW_simple_kernel_vectorized2P6short2ii_param_0,
	.param .u32 _Z28FW_simple_kernel_vectorized2P6short2ii_param_1,
	.param .u32 _Z28FW_simple_kernel_vectorized2P6short2ii_param_2
)
{
	.reg .pred 	%p<6>;
	.reg .b16 	%rs<13>;
	.reg .b32 	%r<25>;
	.reg .b64 	%rd<11>;

	ld.param.u64 	%rd3, [_Z28FW_simple_kernel_vectorized2P6short2ii_param_0];
	ld.param.u32 	%r6, [_Z28FW_simple_kernel_vectorized2P6short2ii_param_1];
	ld.param.u32 	%r5, [_Z28FW_simple_kernel_vectorized2P6short2ii_param_2];
	cvta.to.global.u64 	%rd1, %rd3;
	mov.u32 	%r7, %ctaid.x;
	mov.u32 	%r8, %ntid.x;
	mov.u32 	%r9, %tid.x;
	mad.lo.s32 	%r1, %r7, %r8, %r9;
	mov.u32 	%r10, %ctaid.y;
	mov.u32 	%r11, %ntid.y;
	mov.u32 	%r12, %tid.y;
	mad.lo.s32 	%r13, %r10, %r11, %r12;
	setp.ge.s32 	%p1, %r1, %r6;
	shr.s32 	%r14, %r6, 1;
	setp.ge.s32 	%p2, %r13, %r14;
	or.pred  	%p3, %p1, %p2;
	@%p3 bra 	$L__BB2_5;
	mul.lo.s32 	%r4, %r14, %r1;
	add.s32 	%r15, %r4, %r13;
	mul.wide.s32 	%rd4, %r15, 4;
	add.s64 	%rd2, %rd1, %rd4;
	ld.global.u32 	%r16, [%rd2];
	mov.b32 	{%rs2, %rs1}, %r16;
	mad.lo.s32 	%r17, %r5, %r14, %r13;
	mul.wide.s32 	%rd5, %r17, 4;
	add.s64 	%rd6, %rd1, %rd5;
	ld.global.u32 	%r18, [%rd6];
	mov.b32 	{%rs4, %rs3}, %r18;
	and.b32  	%r19, %r5, 1;
	setp.eq.b32 	%p4, %r19, 1;
	not.pred 	%p5, %p4;
	@%p5 bra 	$L__BB2_3;
	shr.s32 	%r20, %r5, 1;
	add.s32 	%r21, %r4, %r20;
	mul.wide.s32 	%rd7, %r21, 4;
	add.s64 	%rd8, %rd1, %rd7;
	ld.global.u16 	%rs12, [%rd8+2];
	bra.uni 	$L__BB2_4;
$L__BB2_3:
	shr.s32 	%r22, %r5, 1;
	add.s32 	%r23, %r4, %r22;
	mul.wide.s32 	%rd9, %r23, 4;
	add.s64 	%rd10, %rd1, %rd9;
	ld.global.u16 	%rs12, [%rd10];
$L__BB2_4:
	add.s16 	%rs8, %rs12, %rs4;
	add.s16 	%rs9, %rs12, %rs3;
	min.s16 	%rs10, %rs8, %rs2;
	min.s16 	%rs11, %rs9, %rs1;
	mov.b32 	%r24, {%rs10, %rs11};
	st.global.u32 	[%rd2], %r24;
$L__BB2_5:
	ret;

}
	// .globl	_Z17blocked_FW_phase1Psiii
.visible .entry _Z17blocked_FW_phase1Psiii(
	.param .u64 .ptr .align 1 _Z17blocked_FW_phase1Psiii_param_0,
	.param .u32 _Z17blocked_FW_phase1Psiii_param_1,
	.param .u32 _Z17blocked_FW_phase1Psiii_param_2,
	.param .u32 _Z17blocked_FW_phase1Psiii_param_3
)
{
	.reg .pred 	%p<11>;
	.reg .b16 	%rs<23>;
	.reg .b32 	%r<61>;
	.reg .b64 	%rd<5>;

	ld.param.u64 	%rd2, [_Z17blocked_FW_phase1Psiii_param_0];
	ld.param.u32 	%r31, [_Z17blocked_FW_phase1Psiii_param_1];
	ld.param.u32 	%r32, [_Z17blocked_FW_phase1Psiii_param_2];
	ld.param.u32 	%r30, [_Z17blocked_FW_phase1Psiii_param_3];
	cvta.to.global.u64 	%rd3, %rd2;
	mov.u32 	%r33, %tid.y;
	mov.u32 	%r1, %tid.x;
	mul.lo.s32 	%r34, %r30, %r32;
	add.s32 	%r35, %r34, %r33;
	add.s32 	%r36, %r34, %r1;
	mad.lo.s32 	%r37, %r35, %r31, %r36;
	mul.wide.s32 	%rd4, %r37, 2;
	add.s64 	%rd1, %rd3, %rd4;
	ld.global.u16 	%rs6, [%rd1];
	mul.lo.s32 	%r2, %r30, %r33;
	add.s32 	%r38, %r2, %r1;
	shl.b32 	%r39, %r38, 1;
	mov.u32 	%r40, lmem;
	add.s32 	%r3, %r40, %r39;
	st.shared.u16 	[%r3], %rs6;
	bar.sync 	0;
	setp.lt.s32 	%p1, %r30, 1;
	@%p1 bra 	$L__BB3_17;
	and.b32  	%r4, %r30, 3;
	setp.lt.u32 	%p2, %r30, 4;
	mov.b32 	%r57, 0;
	@%p2 bra 	$L__BB3_12;
	and.b32  	%r57, %r30, 2147483644;
	neg.s32 	%r56, %r57;
	shl.b32 	%r7, %r30, 1;
	shl.b32 	%r42, %r1, 1;
	add.s32 	%r55, %r40, %r42;
	shl.b32 	%r9, %r30, 3;
	shl.b32 	%r10, %r30, 2;
	mul.lo.s32 	%r11, %r30, 6;
	shl.b32 	%r44, %r2, 1;
	add.s32 	%r45, %r44, %r40;
	add.s32 	%r54, %r45, 4;
$L__BB3_3:
	ld.shared.u16 	%rs7, [%r54+-4];
	ld.shared.u16 	%rs8, [%r55];
	add.s16 	%rs1, %rs8, %rs7;
	ld.shared.u16 	%rs9, [%r3];
	setp.le.s16 	%p3, %rs9, %rs1;
	@%p3 bra 	$L__BB3_5;
	st.shared.u16 	[%r3], %rs1;
$L__BB3_5:
	bar.sync 	0;
	ld.shared.u16 	%rs10, [%r54+-2];
	add.s32 	%r46, %r55, %r7;
	ld.shared.u16 	%rs11, [%r46];
	add.s16 	%rs2, %rs11, %rs10;
	ld.shared.u16 	%rs12, [%r3];
	setp.le.s16 	%p4, %rs12, %rs2;
	@%p4 bra 	$L__BB3_7;
	st.shared.u16 	[%r3], %rs2;
$L__BB3_7:
	bar.sync 	0;
	ld.shared.u16 	%rs13, [%r54];
	add.s32 	%r47, %r55, %r10;
	ld.shared.u16 	%rs14, [%r47];
	add.s16 	%rs3, %rs14, %rs13;
	ld.shared.u16 	%rs15, [%r3];
	setp.le.s16 	%p5, %rs15, %rs3;
	@%p5 bra 	$L__BB3_9;
	st.shared.u16 	[%r3], %rs3;
$L__BB3_9:
	bar.sync 	0;
	ld.shared.u16 	%rs16, [%r54+2];
	add.s32 	%r48, %r55, %r11;
	ld.shared.u16 	%rs17, [%r48];
	add.s16 	%rs4, %rs17, %rs16;
	ld.shared.u16 	%rs18, [%r3];
	setp.le.s16 	%p6, %rs18, %rs4;
	@%p6 bra 	$L__BB3_11;
	st.shared.u16 	[%r3], %rs4;
$L__BB3_11:
	bar.sync 	0;
	add.s32 	%r56, %r56, 4;
	add.s32 	%r55, %r55, %r9;
	add.s32 	%r54, %r54, 8;
	setp.ne.s32 	%p7, %r56, 0;
	@%p7 bra 	$L__BB3_3;
$L__BB3_12:
	setp.eq.s32 	%p8, %r4, 0;
	@%p8 bra 	$L__BB3_17;
	mad.lo.s32 	%r49, %r57, %r30, %r1;
	shl.b32 	%r50, %r49, 1;
	add.s32 	%r60, %r40, %r50;
	shl.b32 	%r21, %r30, 1;
	add.s32 	%r52, %r57, %r2;
	shl.b32 	%r53, %r52, 1;
	add.s32 	%r59, %r40, %r53;
	neg.s32 	%r58, %r4;
$L__BB3_14:
	.pragma "nounroll";
	ld.shared.u16 	%rs19, [%r59];
	ld.shared.u16 	%rs20, [%r60];
	add.s16 	%rs5, %rs20, %rs19;
	ld.shared.u16 	%rs21, [%r3];
	setp.le.s16 	%p9, %rs21, %rs5;
	@%p9 bra 	$L__BB3_16;
	st.shared.u16 	[%r3], %rs5;
$L__BB3_16:
	bar.sync 	0;
	add.s32 	%r60, %r60, %r21;
	add.s32 	%r59, %r59, 2;
	add.s32 	%r58, %r58, 1;
	setp.ne.s32 	%p10, %r58, 0;
	@%p10 bra 	$L__BB3_14;
$L__BB3_17:
	bar.sync 	0;
	ld.shared.u16 	%rs22, [%r3];
	st.global.u16 	[%rd1], %rs22;
	ret;

}
	// .globl	_Z23blocked_FW_phase1_pitchPsiii
.visible .entry _Z23blocked_FW_phase1_pitchPsiii(
	.param .u64 .ptr .align 1 _Z23blocked_FW_phase1_pitchPsiii_param_0,
	.param .u32 _Z23blocked_FW_phase1_pitchPsiii_param_1,
	.param .u32 _Z23blocked_FW_phase1_pitchPsiii_param_2,
	.param .u32 _Z23blocked_FW_phase1_pitchPsiii_param_3
)
{
	.reg .pred 	%p<11>;
	.reg .b16 	%rs<23>;
	.reg .b32 	%r<60>;
	.reg .b64 	%rd<13>;

	ld.param.u64 	%rd2, [_Z23blocked_FW_phase1_pitchPsiii_param_0];
	ld.param.u32 	%r31, [_Z23blocked_FW_phase1_pitchPsiii_param_1];
	ld.param.u32 	%r32, [_Z23blocked_FW_phase1_pitchPsiii_param_2];
	ld.param.u32 	%r30, [_Z23blocked_FW_phase1_pitchPsiii_param_3];
	cvta.to.global.u64 	%rd1, %rd2;
	mov.u32 	%r33, %tid.y;
	mov.u32 	%r1, %tid.x;
	mul.lo.s32 	%r34, %r30, %r32;
	mul.lo.s32 	%r35, %r34, %r31;
	cvt.s64.s32 	%rd3, %r35;
	cvt.s64.s32 	%rd4, %r34;
	mul.lo.s32 	%r36, %r31, %r33;
	cvt.s64.s32 	%rd5, %r36;
	add.s64 	%rd6, %rd4, %rd5;
	add.s64 	%rd7, %rd6, %rd3;
	add.s64 	%rd8, %rd1, %rd7;
	mul.wide.u32 	%rd9, %r1, 2;
	add.s64 	%rd10, %rd8, %rd9;
	ld.global.u16 	%rs6, [%rd10];
	mul.lo.s32 	%r2, %r30, %r33;
	add.s32 	%r37, %r2, %r1;
	shl.b32 	%r38, %r37, 1;
	mov.u32 	%r39, lmem;
	add.s32 	%r3, %r39, %r38;
	st.shared.u16 	[%r3], %rs6;
	bar.sync 	0;
	setp.lt.s32 	%p1, %r30, 1;
	@%p1 bra 	$L__BB4_17;
	and.b32  	%r4, %r30, 3;
	setp.lt.u32 	%p2, %r30, 4;
	mov.b32 	%r56, 0;
	@%p2 bra 	$L__BB4_12;
	and.b32  	%r56, %r30, 2147483644;
	neg.s32 	%r55, %r56;
	shl.b32 	%r7, %r30, 1;
	shl.b32 	%r41, %r1, 1;
	add.s32 	%r54, %r39, %r41;
	shl.b32 	%r9, %r30, 3;
	shl.b32 	%r10, %r30, 2;
	mul.lo.s32 	%r11, %r30, 6;
	shl.b32 	%r43, %r2, 1;
	add.s32 	%r44, %r43, %r39;
	add.s32 	%r53, %r44, 4;
$L__BB4_3:
	ld.shared.u16 	%rs7, [%r53+-4];
	ld.shared.u16 	%rs8, [%r54];
	add.s16 	%rs1, %rs8, %rs7;
	ld.shared.u16 	%rs9, [%r3];
	setp.le.s16 	%p3, %rs9, %rs1;
	@%p3 bra 	$L__BB4_5;
	st.shared.u16 	[%r3], %rs1;
$L__BB4_5:
	bar.sync 	0;
	ld.shared.u16 	%rs10, [%r53+-2];
	add.s32 	%r45, %r54, %r7;
	ld.shared.u16 	%rs11, [%r45];
	add.s16 	%rs2, %rs11, %rs10;
	ld.shared.u16 	%rs12, [%r3];
	setp.le.s16 	%p4, %rs12, %rs2;
	@%p4 bra 	$L__BB4_7;
	st.shared.u16 	[%r3], %rs2;
$L__BB4_7:
	bar.sync 	0;
	ld.shared.u16 	%rs13, [%r53];
	add.s32 	%r46, %r54, %r10;
	ld.shared.u16 	%rs14, [%r46];
	add.s16 	%rs3, %rs14, %rs13;
	ld.shared.u16 	%rs15, [%r3];
	setp.le.s16 	%p5, %rs15, %rs3;
	@%p5 bra 	$L__BB4_9;
	st.shared.u16 	[%r3], %rs3;
$L__BB4_9:
	bar.sync 	0;
	ld.shared.u16 	%rs16, [%r53+2];
	add.s32 	%r47, %r54, %r11;
	ld.shared.u16 	%rs17, [%r47];
	add.s16 	%rs4, %rs17, %rs16;
	ld.shared.u16 	%rs18, [%r3];
	setp.le.s16 	%p6, %rs18, %rs4;
	@%p6 bra 	$L__BB4_11;
	st.shared.u16 	[%r3], %rs4;
$L__BB4_11:
	bar.sync 	0;
	add.s32 	%r55, %r55, 4;
	add.s32 	%r54, %r54, %r9;
	add.s32 	%r53, %r53, 8;
	setp.ne.s32 	%p7, %r55, 0;
	@%p7 bra 	$L__BB4_3;
$L__BB4_12:
	setp.eq.s32 	%p8, %r4, 0;
	@%p8 bra 	$L__BB4_17;
	mad.lo.s32 	%r48, %r56, %r30, %r1;
	shl.b32 	%r49, %r48, 1;
	add.s32 	%r59, %r39, %r49;
	shl.b32 	%r21, %r30, 1;
	add.s32 	%r51, %r56, %r2;
	shl.b32 	%r52, %r51, 1;
	add.s32 	%r58, %r39, %r52;
	neg.s32 	%r57, %r4;
$L__BB4_14:
	.pragma "nounroll";
	ld.shared.u16 	%rs19, [%r58];
	ld.shared.u16 	%rs20, [%r59];
	add.s16 	%rs5, %rs20, %rs19;
	ld.shared.u16 	%rs21, [%r3];
	setp.le.s16 	%p9, %rs21, %rs5;
	@%p9 bra 	$L__BB4_16;
	st.shared.u16 	[%r3], %rs5;
$L__BB4_16:
	bar.sync 	0;
	add.s32 	%r59, %r59, %r21;
	add.s32 	%r58, %r58, 2;
	add.s32 	%r57, %r57, 1;
	setp.ne.s32 	%p10, %r57, 0;
	@%p10 bra 	$L__BB4_14;
$L__BB4_17:
	bar.sync 	0;
	ld.shared.u16 	%rs22, [%r3];
	add.s64 	%rd12, %rd1, %rd9;
	st.global.u16 	[%rd12], %rs22;
	ret;

}
	// .globl	_Z17blocked_FW_phase2Psiii
.visible .entry _Z17blocked_FW_phase2Psiii(
	.param .u64 .ptr .align 1 _Z17blocked_FW_phase2Psiii_param_0,
	.param .u32 _Z17blocked_FW_phase2Psiii_param_1,
	.param .u32 _Z17blocked_FW_phase2Psiii_param_2,
	.param .u32 _Z17blocked_FW_phase2Psiii_param_3
)
{
	.reg .pred 	%p<22>;
	.reg .b16 	%rs<47>;
	.reg .b32 	%r<127>;
	.reg .b64 	%rd<9>;

	ld.param.u64 	%rd5, [_Z17blocked_FW_phase2Psiii_param_0];
	ld.param.u32 	%r64, [_Z17blocked_FW_phase2Psiii_param_1];
	ld.param.u32 	%r65, [_Z17blocked_FW_phase2Psiii_param_2];
	ld.param.u32 	%r66, [_Z17blocked_FW_phase2Psiii_param_3];
	cvta.to.global.u64 	%rd1, %rd5;
	mov.u32 	%r1, %ctaid.x;
	setp.eq.s32 	%p1, %r1, %r65;
	@%p1 bra 	$L__BB5_36;
	mov.u32 	%r2, %tid.x;
	mov.u32 	%r3, %tid.y;
	mul.lo.s32 	%r4, %r66, %r66;
	shl.b32 	%r67, %r4, 1;
	mov.u32 	%r68, lmem;
	mul.lo.s32 	%r5, %r66, %r1;
	mul.lo.s32 	%r69, %r66, %r65;
	mad.lo.s32 	%r6, %r64, %r3, %r2;
	add.s32 	%r70, %r69, %r6;
	mad.lo.s32 	%r71, %r5, %r64, %r70;
	mul.wide.s32 	%rd6, %r71, 2;
	add.s64 	%rd2, %rd1, %rd6;
	ld.global.u16 	%rs11, [%rd2];
	mul.lo.s32 	%r7, %r66, %r3;
	add.s32 	%r72, %r7, %r2;
	shl.b32 	%r73, %r72, 1;
	add.s32 	%r8, %r68, %r73;
	st.shared.u16 	[%r8], %rs11;
	mul.lo.s32 	%r9, %r69, %r64;
	add.s32 	%r74, %r70, %r9;
	mul.wide.s32 	%rd7, %r74, 2;
	add.s64 	%rd3, %rd1, %rd7;
	ld.global.u16 	%rs12, [%rd3];
	add.s32 	%r10, %r8, %r67;
	st.shared.u16 	[%r10], %rs12;
	bar.sync 	0;
	setp.lt.s32 	%p2, %r66, 1;
	@%p2 bra 	$L__BB5_18;
	and.b32  	%r11, %r66, 3;
	setp.lt.u32 	%p3, %r66, 4;
	mov.b32 	%r116, 0;
	@%p3 bra 	$L__BB5_13;
	and.b32  	%r116, %r66, 2147483644;
	neg.s32 	%r115, %r116;
	shl.b32 	%r76, %r66, 1;
	add.s32 	%r77, %r76, 2;
	mul.lo.s32 	%r14, %r66, %r77;
	shl.b32 	%r78, %r2, 1;
	add.s32 	%r114, %r68, %r78;
	shl.b32 	%r16, %r66, 3;
	add.s32 	%r80, %r76, 4;
	mul.lo.s32 	%r17, %r66, %r80;
	add.s32 	%r81, %r76, 6;
	mul.lo.s32 	%r18, %r66, %r81;
	shl.b32 	%r82, %r7, 1;
	add.s32 	%r83, %r82, %r68;
	add.s32 	%r113, %r83, 4;
$L__BB5_4:
	ld.shared.u16 	%rs13, [%r113+-4];
	add.s32 	%r84, %r114, %r67;
	ld.shared.u16 	%rs14, [%r84];
	add.s16 	%rs1, %rs14, %rs13;
	ld.shared.u16 	%rs15, [%r8];
	setp.le.s16 	%p4, %rs15, %rs1;
	@%p4 bra 	$L__BB5_6;
	st.shared.u16 	[%r8], %rs1;
$L__BB5_6:
	bar.sync 	0;
	ld.shared.u16 	%rs16, [%r113+-2];
	add.s32 	%r85, %r114, %r14;
	ld.shared.u16 	%rs17, [%r85];
	add.s16 	%rs2, %rs17, %rs16;
	ld.shared.u16 	%rs18, [%r8];
	setp.le.s16 	%p5, %rs18, %rs2;
	@%p5 bra 	$L__BB5_8;
	st.shared.u16 	[%r8], %rs2;
$L__BB5_8:
	bar.sync 	0;
	ld.shared.u16 	%rs19, [%r113];
	add.s32 	%r86, %r114, %r17;
	ld.shared.u16 	%rs20, [%r86];
	add.s16 	%rs3, %rs20, %rs19;
	ld.shared.u16 	%rs21, [%r8];
	setp.le.s16 	%p6, %rs21, %rs3;
	@%p6 bra 	$L__BB5_10;
	st.shared.u16 	[%r8], %rs3;
$L__BB5_10:
	bar.sync 	0;
	ld.shared.u16 	%rs22, [%r113+2];
	add.s32 	%r87, %r114, %r18;
	ld.shared.u16 	%rs23, [%r87];
	add.s16 	%rs4, %rs23, %rs22;
	ld.shared.u16 	%rs24, [%r8];
	setp.le.s16 	%p7, %rs24, %rs4;
	@%p7 bra 	$L__BB5_12;
	st.shared.u16 	[%r8], %rs4;
$L__BB5_12:
	bar.sync 	0;
	add.s32 	%r115, %r115, 4;
	add.s32 	%r114, %r114, %r16;
	add.s32 	%r113, %r113, 8;
	setp.ne.s32 	%p8, %r115, 0;
	@%p8 bra 	$L__BB5_4;
$L__BB5_13:
	setp.eq.s32 	%p9, %r11, 0;
	@%p9 bra 	$L__BB5_18;
	mad.lo.s32 	%r89, %r116, %r66, %r2;
	shl.b32 	%r90, %r89, 1;
	add.s32 	%r91, %r67, %r90;
	add.s32 	%r119, %r68, %r91;
	shl.b32 	%r29, %r66, 1;
	add.s32 	%r93, %r116, %r7;
	shl.b32 	%r94, %r93, 1;
	add.s32 	%r118, %r68, %r94;
	neg.s32 	%r117, %r11;
$L__BB5_15:
	.pragma "nounroll";
	ld.shared.u16 	%rs25, [%r118];
	ld.shared.u16 	%rs26, [%r119];
	add.s16 	%rs5, %rs26, %rs25;
	ld.shared.u16 	%rs27, [%r8];
	setp.le.s16 	%p10, %rs27, %rs5;
	@%p10 bra 	$L__BB5_17;
	st.shared.u16 	[%r8], %rs5;
$L__BB5_17:
	bar.sync 	0;
	add.s32 	%r119, %r119, %r29;
	add.s32 	%r118, %r118, 2;
	add.s32 	%r117, %r117, 1;
	setp.ne.s32 	%p11, %r117, 0;
	@%p11 bra 	$L__BB5_15;
$L__BB5_18:
	setp.lt.s32 	%p12, %r66, 1;
	bar.sync 	0;
	ld.shared.u16 	%rs28, [%r8];
	st.global.u16 	[%rd2], %rs28;
	add.s32 	%r95, %r5, %r6;
	add.s32 	%r96, %r95, %r9;
	mul.wide.s32 	%rd8, %r96, 2;
	add.s64 	%rd4, %rd1, %rd8;
	ld.global.u16 	%rs29, [%rd4];
	st.shared.u16 	[%r8], %rs29;
	ld.global.u16 	%rs30, [%rd3];
	st.shared.u16 	[%r10], %rs30;
	bar.sync 	0;
	@%p12 bra 	$L__BB5_35;
	and.b32  	%r38, %r66, 3;
	setp.lt.u32 	%p13, %r66, 4;
	mov.b32 	%r123, 0;
	@%p13 bra 	$L__BB5_30;
	and.b32  	%r123, %r66, 2147483644;
	neg.s32 	%r122, %r123;
	shl.b32 	%r41, %r66, 1;
	shl.b32 	%r98, %r2, 1;
	add.s32 	%r121, %r68, %r98;
	shl.b32 	%r43, %r66, 3;
	shl.b32 	%r44, %r66, 2;
	mul.lo.s32 	%r45, %r66, 6;
	shl.b32 	%r100, %r3, 1;
	add.s32 	%r101, %r100, %r41;
	mad.lo.s32 	%r102, %r66, %r101, %r68;
	add.s32 	%r120, %r102, 4;
$L__BB5_21:
	ld.shared.u16 	%rs31, [%r120+-4];
	ld.shared.u16 	%rs32, [%r121];
	add.s16 	%rs6, %rs32, %rs31;
	ld.shared.u16 	%rs33, [%r8];
	setp.le.s16 	%p14, %rs33, %rs6;
	@%p14 bra 	$L__BB5_23;
	st.shared.u16 	[%r8], %rs6;
$L__BB5_23:
	bar.sync 	0;
	ld.shared.u16 	%rs34, [%r120+-2];
	add.s32 	%r103, %r121, %r41;
	ld.shared.u16 	%rs35, [%r103];
	add.s16 	%rs7, %rs35, %rs34;
	ld.shared.u16 	%rs36, [%r8];
	setp.le.s16 	%p15, %rs36, %rs7;
	@%p15 bra 	$L__BB5_25;
	st.shared.u16 	[%r8], %rs7;
$L__BB5_25:
	bar.sync 	0;
	ld.shared.u16 	%rs37, [%r120];
	add.s32 	%r104, %r121, %r44;
	ld.shared.u16 	%rs38, [%r104];
	add.s16 	%rs8, %rs38, %rs37;
	ld.shared.u16 	%rs39, [%r8];
	setp.le.s16 	%p16, %rs39, %rs8;
	@%p16 bra 	$L__BB5_27;
	st.shared.u16 	[%r8], %rs8;
$L__BB5_27:
	bar.sync 	0;
	ld.shared.u16 	%rs40, [%r120+2];
	add.s32 	%r105, %r121, %r45;
	ld.shared.u16 	%rs41, [%r105];
	add.s16 	%rs9, %rs41, %rs40;
	ld.shared.u16 	%rs42, [%r8];
	setp.le.s16 	%p17, %rs42, %rs9;
	@%p17 bra 	$L__BB5_29;
	st.shared.u16 	[%r8], %rs9;
$L__BB5_29:
	bar.sync 	0;
	add.s32 	%r122, %r122, 4;
	add.s32 	%r121, %r121, %r43;
	add.s32 	%r120, %r120, 8;
	setp.ne.s32 	%p18, %r122, 0;
	@%p18 bra 	$L__BB5_21;
$L__BB5_30:
	setp.eq.s32 	%p19, %r38, 0;
	@%p19 bra 	$L__BB5_35;
	mad.lo.s32 	%r106, %r123, %r66, %r2;
	shl.b32 	%r107, %r106, 1;
	add.s32 	%r126, %r68, %r107;
	shl.b32 	%r55, %r66, 1;
	add.s32 	%r110, %r123, %r7;
	shl.b32 	%r111, %r110, 1;
	add.s32 	%r112, %r67, %r111;
	add.s32 	%r125, %r68, %r112;
	neg.s32 	%r124, %r38;
$L__BB5_32:
	.pragma "nounroll";
	ld.shared.u16 	%rs43, [%r125];
	ld.shared.u16 	%rs44, [%r126];
	add.s16 	%rs10, %rs44, %rs43;
	ld.shared.u16 	%rs45, [%r8];
	setp.le.s16 	%p20, %rs45, %rs10;
	@%p20 bra 	$L__BB5_34;
	st.shared.u16 	[%r8], %rs10;
$L__BB5_34:
	bar.sync 	0;
	add.s32 	%r126, %r126, %r55;
	add.s32 	%r125, %r125, 2;
	add.s32 	%r124, %r124, 1;
	setp.ne.s32 	%p21, %r124, 0;
	@%p21 bra 	$L__BB5_32;
$L__BB5_35:
	bar.sync 	0;
	ld.shared.u16 	%rs46, [%r8];
	st.global.u16 	[%rd4], %rs46;
$L__BB5_36:
	ret;

}
	// .globl	_Z23blocked_FW_phase2_pitchPsiii
.visible .entry _Z23blocked_FW_phase2_pitchPsiii(
	.param .u64 .ptr .align 1 _Z23blocked_FW_phase2_pitchPsiii_param_0,
	.param .u32 _Z23blocked_FW_phase2_pitchPsiii_param_1,
	.param .u32 _Z23blocked_FW_phase2_pitchPsiii_param_2,
	.param .u32 _Z23blocked_FW_phase2_pitchPsiii_param_3
)
{
	.reg .pred 	%p<22>;
	.reg .b16 	%rs<47>;
	.reg .b32 	%r<123>;
	.reg .b64 	%rd<21>;

	ld.param.u64 	%rd5, [_Z23blocked_FW_phase2_pitchPsiii_param_0];
	ld.param.u32 	%r61, [_Z23blocked_FW_phase2_pitchPsiii_param_1];
	ld.param.u32 	%r62, [_Z23blocked_FW_phase2_pitchPsiii_param_2];
	ld.param.u32 	%r63, [_Z23blocked_FW_phase2_pitchPsiii_param_3];
	mov.u32 	%r1, %ctaid.x;
	setp.eq.s32 	%p1, %r1, %r62;
	@%p1 bra 	$L__BB6_36;
	cvta.to.global.u64 	%rd6, %rd5;
	mov.u32 	%r2, %tid.x;
	mov.u32 	%r3, %tid.y;
	mul.lo.s32 	%r4, %r63, %r63;
	shl.b32 	%r64, %r4, 1;
	mov.u32 	%r65, lmem;
	mul.lo.s32 	%r66, %r63, %r1;
	mul.lo.s32 	%r67, %r66, %r61;
	cvt.s64.s32 	%rd7, %r67;
	mul.lo.s32 	%r68, %r63, %r62;
	cvt.s64.s32 	%rd8, %r68;
	mul.lo.s32 	%r69, %r61, %r3;
	cvt.s64.s32 	%rd9, %r69;
	add.s64 	%rd10, %rd8, %rd9;
	add.s64 	%rd11, %rd10, %rd7;
	add.s64 	%rd12, %rd6, %rd11;
	mul.lo.s32 	%r70, %r68, %r61;
	cvt.s64.s32 	%rd13, %r70;
	add.s64 	%rd14, %rd10, %rd13;
	add.s64 	%rd15, %rd6, %rd14;
	cvt.s64.s32 	%rd16, %r66;
	add.s64 	%rd17, %rd16, %rd9;
	add.s64 	%rd18, %rd17, %rd13;
	add.s64 	%rd1, %rd6, %rd18;
	mul.wide.u32 	%rd19, %r2, 2;
	add.s64 	%rd2, %rd12, %rd19;
	ld.global.u16 	%rs11, [%rd2];
	mul.lo.s32 	%r5, %r63, %r3;
	add.s32 	%r71, %r5, %r2;
	shl.b32 	%r72, %r71, 1;
	add.s32 	%r6, %r65, %r72;
	st.shared.u16 	[%r6], %rs11;
	add.s64 	%rd3, %rd15, %rd19;
	ld.global.u16 	%rs12, [%rd3];
	add.s32 	%r7, %r6, %r64;
	st.shared.u16 	[%r7], %rs12;
	bar.sync 	0;
	setp.lt.s32 	%p2, %r63, 1;
	@%p2 bra 	$L__BB6_18;
	and.b32  	%r8, %r63, 3;
	setp.lt.u32 	%p3, %r63, 4;
	mov.b32 	%r112, 0;
	@%p3 bra 	$L__BB6_13;
	and.b32  	%r112, %r63, 2147483644;
	neg.s32 	%r111, %r112;
	shl.b32 	%r74, %r63, 1;
	add.s32 	%r75, %r74, 2;
	mul.lo.s32 	%r11, %r63, %r75;
	shl.b32 	%r76, %r2, 1;
	add.s32 	%r110, %r65, %r76;
	shl.b32 	%r13, %r63, 3;
	add.s32 	%r78, %r74, 4;
	mul.lo.s32 	%r14, %r63, %r78;
	add.s32 	%r79, %r74, 6;
	mul.lo.s32 	%r15, %r63, %r79;
	shl.b32 	%r80, %r5, 1;
	add.s32 	%r81, %r80, %r65;
	add.s32 	%r109, %r81, 4;
$L__BB6_4:
	ld.shared.u16 	%rs13, [%r109+-4];
	add.s32 	%r82, %r110, %r64;
	ld.shared.u16 	%rs14, [%r82];
	add.s16 	%rs1, %rs14, %rs13;
	ld.shared.u16 	%rs15, [%r6];
	setp.le.s16 	%p4, %rs15, %rs1;
	@%p4 bra 	$L__BB6_6;
	st.shared.u16 	[%r6], %rs1;
$L__BB6_6:
	bar.sync 	0;
	ld.shared.u16 	%rs16, [%r109+-2];
	add.s32 	%r83, %r110, %r11;
	ld.shared.u16 	%rs17, [%r83];
	add.s16 	%rs2, %rs17, %rs16;
	ld.shared.u16 	%rs18, [%r6];
	setp.le.s16 	%p5, %rs18, %rs2;
	@%p5 bra 	$L__BB6_8;
	st.shared.u16 	[%r6], %rs2;
$L__BB6_8:
	bar.sync 	0;
	ld.shared.u16 	%rs19, [%r109];
	add.s32 	%r84, %r110, %r14;
	ld.shared.u16 	%rs20, [%r84];
	add.s16 	%rs3, %rs20, %rs19;
	ld.shared.u16 	%rs21, [%r6];
	setp.le.s16 	%p6, %rs21, %rs3;
	@%p6 bra 	$L__BB6_10;
	st.shared.u16 	[%r6], %rs3;
$L__BB6_10:
	bar.sync 	0;
	ld.shared.u16 	%rs22, [%r109+2];
	add.s32 	%r85, %r110, %r15;
	ld.shared.u16 	%rs23, [%r85];
	add.s16 	%rs4, %rs23, %rs22;
	ld.shared.u16 	%rs24, [%r6];
	setp.le.s16 	%p7, %rs24, %rs4;
	@%p7 bra 	$L__BB6_12;
	st.shared.u16 	[%r6], %rs4;
$L__BB6_12:
	bar.sync 	0;
	add.s32 	%r111, %r111, 4;
	add.s32 	%r110, %r110, %r13;
	add.s32 	%r109, %r109, 8;
	setp.ne.s32 	%p8, %r111, 0;
	@%p8 bra 	$L__BB6_4;
$L__BB6_13:
	setp.eq.s32 	%p9, %r8, 0;
	@%p9 bra 	$L__BB6_18;
	mad.lo.s32 	%r87, %r112, %r63, %r2;
	shl.b32 	%r88, %r87, 1;
	add.s32 	%r89, %r64, %r88;
	add.s32 	%r115, %r65, %r89;
	shl.b32 	%r26, %r63, 1;
	add.s32 	%r91, %r112, %r5;
	shl.b32 	%r92, %r91, 1;
	add.s32 	%r114, %r65, %r92;
	neg.s32 	%r113, %r8;
$L__BB6_15:
	.pragma "nounroll";
	ld.shared.u16 	%rs25, [%r114];
	ld.shared.u16 	%rs26, [%r115];
	add.s16 	%rs5, %rs26, %rs25;
	ld.shared.u16 	%rs27, [%r6];
	setp.le.s16 	%p10, %rs27, %rs5;
	@%p10 bra 	$L__BB6_17;
	st.shared.u16 	[%r6], %rs5;
$L__BB6_17:
	bar.sync 	0;
	add.s32 	%r115, %r115, %r26;
	add.s32 	%r114, %r114, 2;
	add.s32 	%r113, %r113, 1;
	setp.ne.s32 	%p11, %r113, 0;
	@%p11 bra 	$L__BB6_15;
$L__BB6_18:
	setp.lt.s32 	%p12, %r63, 1;
	bar.sync 	0;
	ld.shared.u16 	%rs28, [%r6];
	st.global.u16 	[%rd2], %rs28;
	add.s64 	%rd4, %rd1, %rd19;
	ld.global.u16 	%rs29, [%rd4];
	st.shared.u16 	[%r6], %rs29;
	ld.global.u16 	%rs30, [%rd3];
	st.shared.u16 	[%r7], %rs30;
	bar.sync 	0;
	@%p12 bra 	$L__BB6_35;
	and.b32  	%r35, %r63, 3;
	setp.lt.u32 	%p13, %r63, 4;
	mov.b32 	%r119, 0;
	@%p13 bra 	$L__BB6_30;
	and.b32  	%r119, %r63, 2147483644;
	neg.s32 	%r118, %r119;
	shl.b32 	%r38, %r63, 1;
	shl.b32 	%r94, %r2, 1;
	add.s32 	%r117, %r65, %r94;
	shl.b32 	%r40, %r63, 3;
	shl.b32 	%r41, %r63, 2;
	mul.lo.s32 	%r42, %r63, 6;
	shl.b32 	%r96, %r3, 1;
	add.s32 	%r97, %r96, %r38;
	mad.lo.s32 	%r98, %r63, %r97, %r65;
	add.s32 	%r116, %r98, 4;
$L__BB6_21:
	ld.shared.u16 	%rs31, [%r116+-4];
	ld.shared.u16 	%rs32, [%r117];
	add.s16 	%rs6, %rs32, %rs31;
	ld.shared.u16 	%rs33, [%r6];
	setp.le.s16 	%p14, %rs33, %rs6;
	@%p14 bra 	$L__BB6_23;
	st.shared.u16 	[%r6], %rs6;
$L__BB6_23:
	bar.sync 	0;
	ld.shared.u16 	%rs34, [%r116+-2];
	add.s32 	%r99, %r117, %r38;
	ld.shared.u16 	%rs35, [%r99];
	add.s16 	%rs7, %rs35, %rs34;
	ld.shared.u16 	%rs36, [%r6];
	setp.le.s16 	%p15, %rs36, %rs7;
	@%p15 bra 	$L__BB6_25;
	st.shared.u16 	[%r6], %rs7;
$L__BB6_25:
	bar.sync 	0;
	ld.shared.u16 	%rs37, [%r116];
	add.s32 	%r100, %r117, %r41;
	ld.shared.u16 	%rs38, [%r100];
	add.s16 	%rs8, %rs38, %rs37;
	ld.shared.u16 	%rs39, [%r6];
	setp.le.s16 	%p16, %rs39, %rs8;
	@%p16 bra 	$L__BB6_27;
	st.shared.u16 	[%r6], %rs8;
$L__BB6_27:
	bar.sync 	0;
	ld.shared.u16 	%rs40, [%r116+2];
	add.s32 	%r101, %r117, %r42;
	ld.shared.u16 	%rs41, [%r101];
	add.s16 	%rs9, %rs41, %rs40;
	ld.shared.u16 	%rs42, [%r6];
	setp.le.s16 	%p17, %rs42, %rs9;
	@%p17 bra 	$L__BB6_29;
	st.shared.u16 	[%r6], %rs9;
$L__BB6_29:
	bar.sync 	0;
	add.s32 	%r118, %r118, 4;
	add.s32 	%r117, %r117, %r40;
	add.s32 	%r116, %r116, 8;
	setp.ne.s32 	%p18, %r118, 0;
	@%p18 bra 	$L__BB6_21;
$L__BB6_30:
	setp.eq.s32 	%p19, %r35, 0;
	@%p19 bra 	$L__BB6_35;
	mad.lo.s32 	%r102, %r119, %r63, %r2;
	shl.b32 	%r103, %r102, 1;
	add.s32 	%r122, %r65, %r103;
	shl.b32 	%r52, %r63, 1;
	add.s32 	%r106, %r119, %r5;
	shl.b32 	%r107, %r106, 1;
	add.s32 	%r108, %r64, %r107;
	add.s32 	%r121, %r65, %r108;
	neg.s32 	%r120, %r35;
$L__BB6_32:
	.pragma "nounroll";
	ld.shared.u16 	%rs43, [%r121];
	ld.shared.u16 	%rs44, [%r122];
	add.s16 	%rs10, %rs44, %rs43;
	ld.shared.u16 	%rs45, [%r6];
	setp.le.s16 	%p20, %rs45, %rs10;
	@%p20 bra 	$L__BB6_34;
	st.shared.u16 	[%r6], %rs10;
$L__BB6_34:
	bar.sync 	0;
	add.s32 	%r122, %r122, %r52;
	add.s32 	%r121, %r121, 2;
	add.s32 	%r120, %r120, 1;
	setp.ne.s32 	%p21, %r120, 0;
	@%p21 bra 	$L__BB6_32;
$L__BB6_35:
	bar.sync 	0;
	ld.shared.u16 	%rs46, [%r6];
	st.global.u16 	[%rd4], %rs46;
$L__BB6_36:
	ret;

}
	// .globl	_Z17blocked_FW_phase3Psiii
.visible .entry _Z17blocked_FW_phase3Psiii(
	.param .u64 .ptr .align 1 _Z17blocked_FW_phase3Psiii_param_0,
	.param .u32 _Z17blocked_FW_phase3Psiii_param_1,
	.param .u32 _Z17blocked_FW_phase3Psiii_param_2,
	.param .u32 _Z17blocked_FW_phase3Psiii_param_3
)
{
	.reg .pred 	%p<14>;
	.reg .b16 	%rs<25>;
	.reg .b32 	%r<84>;
	.reg .b64 	%rd<9>;

	ld.param.u64 	%rd2, [_Z17blocked_FW_phase3Psiii_param_0];
	ld.param.u32 	%r35, [_Z17blocked_FW_phase3Psiii_param_1];
	ld.param.u32 	%r36, [_Z17blocked_FW_phase3Psiii_param_2];
	ld.param.u32 	%r37, [_Z17blocked_FW_phase3Psiii_param_3];
	mov.u32 	%r1, %ctaid.y;
	mov.u32 	%r2, %ctaid.x;
	setp.eq.s32 	%p1, %r1, %r36;
	setp.eq.s32 	%p2, %r2, %r36;
	and.pred  	%p3, %p1, %p2;
	@%p3 bra 	$L__BB7_19;
	cvta.to.global.u64 	%rd3, %rd2;
	mov.u32 	%r3, %tid.x;
	mov.u32 	%r4, %tid.y;
	mul.lo.s32 	%r5, %r37, %r37;
	shl.b32 	%r38, %r5, 1;
	mov.u32 	%r39, lmem;
	mul.lo.s32 	%r40, %r35, %r1;
	mul.lo.s32 	%r41, %r40, %r37;
	mad.lo.s32 	%r42, %r35, %r4, %r3;
	mad.lo.s32 	%r43, %r37, %r2, %r42;
	add.s32 	%r44, %r43, %r41;
	mul.wide.s32 	%rd4, %r44, 2;
	add.s64 	%rd1, %rd3, %rd4;
	ld.global.u16 	%rs6, [%rd1];
	mul.lo.s32 	%r6, %r37, %r4;
	add.s32 	%r45, %r6, %r3;
	shl.b32 	%r46, %r45, 1;
	add.s32 	%r7, %r39, %r46;
	st.shared.u16 	[%r7], %rs6;
	mul.lo.s32 	%r47, %r37, %r36;
	add.s32 	%r48, %r47, %r42;
	add.s32 	%r49, %r48, %r41;
	mul.wide.s32 	%rd5, %r49, 2;
	add.s64 	%rd6, %rd3, %rd5;
	ld.global.u16 	%rs7, [%rd6];
	add.s32 	%r50, %r7, %r38;
	st.shared.u16 	[%r50], %rs7;
	mad.lo.s32 	%r51, %r47, %r35, %r43;
	mul.wide.s32 	%rd7, %r51, 2;
	add.s64 	%rd8, %rd3, %rd7;
	ld.global.u16 	%rs8, [%rd8];
	add.s32 	%r52, %r50, %r38;
	st.shared.u16 	[%r52], %rs8;
	bar.sync 	0;
	setp.lt.s32 	%p4, %r37, 1;
	@%p4 bra 	$L__BB7_18;
	and.b32  	%r8, %r37, 3;
	setp.lt.u32 	%p5, %r37, 4;
	mov.b32 	%r80, 0;
	@%p5 bra 	$L__BB7_13;
	and.b32  	%r80, %r37, 2147483644;
	neg.s32 	%r79, %r80;
	shl.b32 	%r54, %r37, 2;
	or.b32  	%r55, %r54, 2;
	mul.lo.s32 	%r11, %r37, %r55;
	shl.b32 	%r56, %r3, 1;
	add.s32 	%r78, %r39, %r56;
	shl.b32 	%r13, %r37, 3;
	add.s32 	%r58, %r54, 4;
	mul.lo.s32 	%r14, %r37, %r58;
	add.s32 	%r59, %r54, 6;
	mul.lo.s32 	%r15, %r37, %r59;
	shl.b32 	%r16, %r5, 2;
	shl.b32 	%r60, %r4, 1;
	shl.b32 	%r61, %r37, 1;
	add.s32 	%r62, %r60, %r61;
	mad.lo.s32 	%r63, %r37, %r62, %r39;
	add.s32 	%r77, %r63, 4;
$L__BB7_4:
	ld.shared.u16 	%rs9, [%r77+-4];
	add.s32 	%r64, %r78, %r16;
	ld.shared.u16 	%rs10, [%r64];
	add.s16 	%rs1, %rs10, %rs9;
	ld.shared.u16 	%rs11, [%r7];
	setp.le.s16 	%p6, %rs11, %rs1;
	@%p6 bra 	$L__BB7_6;
	st.shared.u16 	[%r7], %rs1;
$L__BB7_6:
	bar.sync 	0;
	ld.shared.u16 	%rs12, [%r77+-2];
	add.s32 	%r65, %r78, %r11;
	ld.shared.u16 	%rs13, [%r65];
	add.s16 	%rs2, %rs13, %rs12;
	ld.shared.u16 	%rs14, [%r7];
	setp.le.s16 	%p7, %rs14, %rs2;
	@%p7 bra 	$L__BB7_8;
	st.shared.u16 	[%r7], %rs2;
$L__BB7_8:
	bar.sync 	0;
	ld.shared.u16 	%rs15, [%r77];
	add.s32 	%r66, %r78, %r14;
	ld.shared.u16 	%rs16, [%r66];
	add.s16 	%rs3, %rs16, %rs15;
	ld.shared.u16 	%rs17, [%r7];
	setp.le.s16 	%p8, %rs17, %rs3;
	@%p8 bra 	$L__BB7_10;
	st.shared.u16 	[%r7], %rs3;
$L__BB7_10:
	bar.sync 	0;
	ld.shared.u16 	%rs18, [%r77+2];
	add.s32 	%r67, %r78, %r15;
	ld.shared.u16 	%rs19, [%r67];
	add.s16 	%rs4, %rs19, %rs18;
	ld.shared.u16 	%rs20, [%r7];
	setp.le.s16 	%p9, %rs20, %rs4;
	@%p9 bra 	$L__BB7_12;
	st.shared.u16 	[%r7], %rs4;
$L__BB7_12:
	bar.sync 	0;
	add.s32 	%r79, %r79, 4;
	add.s32 	%r78, %r78, %r13;
	add.s32 	%r77, %r77, 8;
	setp.ne.s32 	%p10, %r79, 0;
	@%p10 bra 	$L__BB7_4;
$L__BB7_13:
	setp.eq.s32 	%p11, %r8, 0;
	@%p11 bra 	$L__BB7_18;
	shl.b32 	%r68, %r5, 2;
	mad.lo.s32 	%r69, %r80, %r37, %r3;
	shl.b32 	%r70, %r69, 1;
	add.s32 	%r71, %r68, %r70;
	add.s32 	%r83, %r39, %r71;
	shl.b32 	%r26, %r37, 1;
	add.s32 	%r74, %r80, %r6;
	shl.b32 	%r75, %r74, 1;
	add.s32 	%r76, %r38, %r75;
	add.s32 	%r82, %r39, %r76;
	neg.s32 	%r81, %r8;
$L__BB7_15:
	.pragma "nounroll";
	ld.shared.u16 	%rs21, [%r82];
	ld.shared.u16 	%rs22, [%r83];
	add.s16 	%rs5, %rs22, %rs21;
	ld.shared.u16 	%rs23, [%r7];
	setp.le.s16 	%p12, %rs23, %rs5;
	@%p12 bra 	$L__BB7_17;
	st.shared.u16 	[%r7], %rs5;
$L__BB7_17:
	bar.sync 	0;
	add.s32 	%r83, %r83, %r26;
	add.s32 	%r82, %r82, 2;
	add.s32 	%r81, %r81, 1;
	setp.ne.s32 	%p13, %r81, 0;
	@%p13 bra 	$L__BB7_15;
$L__BB7_18:
	bar.sync 	0;
	ld.shared.u16 	%rs24, [%r7];
	st.global.u16 	[%rd1], %rs24;
$L__BB7_19:
	ret;

}
	// .globl	_Z23blocked_FW_phase3_pitchPsiii
.visible .entry _Z23blocked_FW_phase3_pitchPsiii(
	.param .u64 .ptr .align 1 _Z23blocked_FW_phase3_pitchPsiii_param_0,
	.param .u32 _Z23blocked_FW_phase3_pitchPsiii_param_1,
	.param .u32 _Z23blocked_FW_phase3_pitchPsiii_param_2,
	.param .u32 _Z23blocked_FW_phase3_pitchPsiii_param_3
)
{
	.reg .pred 	%p<14>;
	.reg .b16 	%rs<25>;
	.reg .b32 	%r<81>;
	.reg .b64 	%rd<20>;

	ld.param.u64 	%rd2, [_Z23blocked_FW_phase3_pitchPsiii_param_0];
	ld.param.u32 	%r35, [_Z23blocked_FW_phase3_pitchPsiii_param_1];
	ld.param.u32 	%r36, [_Z23blocked_FW_phase3_pitchPsiii_param_2];
	ld.param.u32 	%r37, [_Z23blocked_FW_phase3_pitchPsiii_param_3];
	mov.u32 	%r1, %ctaid.y;
	mov.u32 	%r2, %ctaid.x;
	setp.eq.s32 	%p1, %r1, %r36;
	setp.eq.s32 	%p2, %r2, %r36;
	and.pred  	%p3, %p1, %p2;
	@%p3 bra 	$L__BB8_19;
	cvta.to.global.u64 	%rd3, %rd2;
	mov.u32 	%r3, %tid.x;
	mov.u32 	%r4, %tid.y;
	mul.lo.s32 	%r5, %r37, %r37;
	shl.b32 	%r38, %r5, 1;
	mov.u32 	%r39, lmem;
	mul.lo.s32 	%r40, %r35, %r1;
	mul.lo.s32 	%r41, %r40, %r37;
	cvt.s64.s32 	%rd4, %r41;
	mul.lo.s32 	%r42, %r37, %r2;
	cvt.s64.s32 	%rd5, %r42;
	mul.lo.s32 	%r43, %r35, %r4;
	cvt.s64.s32 	%rd6, %r43;
	add.s64 	%rd7, %rd5, %rd6;
	add.s64 	%rd8, %rd7, %rd4;
	add.s64 	%rd9, %rd3, %rd8;
	mul.lo.s32 	%r44, %r37, %r36;
	cvt.s64.s32 	%rd10, %r44;
	add.s64 	%rd11, %rd10, %rd6;
	add.s64 	%rd12, %rd11, %rd4;
	add.s64 	%rd13, %rd3, %rd12;
	mul.lo.s32 	%r45, %r44, %r35;
	cvt.s64.s32 	%rd14, %r45;
	add.s64 	%rd15, %rd7, %rd14;
	add.s64 	%rd16, %rd3, %rd15;
	mul.wide.u32 	%rd17, %r3, 2;
	add.s64 	%rd1, %rd9, %rd17;
	ld.global.u16 	%rs6, [%rd1];
	mul.lo.s32 	%r6, %r37, %r4;
	add.s32 	%r46, %r6, %r3;
	shl.b32 	%r47, %r46, 1;
	add.s32 	%r7, %r39, %r47;
	st.shared.u16 	[%r7], %rs6;
	add.s64 	%rd18, %rd13, %rd17;
	ld.global.u16 	%rs7, [%rd18];
	add.s32 	%r48, %r7, %r38;
	st.shared.u16 	[%r48], %rs7;
	add.s64 	%rd19, %rd16, %rd17;
	ld.global.u16 	%rs8, [%rd19];
	add.s32 	%r49, %r48, %r38;
	st.shared.u16 	[%r49], %rs8;
	bar.sync 	0;
	setp.lt.s32 	%p4, %r37, 1;
	@%p4 bra 	$L__BB8_18;
	and.b32  	%r8, %r37, 3;
	setp.lt.u32 	%p5, %r37, 4;
	mov.b32 	%r77, 0;
	@%p5 bra 	$L__BB8_13;
	and.b32  	%r77, %r37, 2147483644;
	neg.s32 	%r76, %r77;
	shl.b32 	%r51, %r37, 2;
	or.b32  	%r52, %r51, 2;
	mul.lo.s32 	%r11, %r37, %r52;
	shl.b32 	%r53, %r3, 1;
	add.s32 	%r75, %r39, %r53;
	shl.b32 	%r13, %r37, 3;
	add.s32 	%r55, %r51, 4;
	mul.lo.s32 	%r14, %r37, %r55;
	add.s32 	%r56, %r51, 6;
	mul.lo.s32 	%r15, %r37, %r56;
	shl.b32 	%r16, %r5, 2;
	shl.b32 	%r57, %r4, 1;
	shl.b32 	%r58, %r37, 1;
	add.s32 	%r59, %r57, %r58;
	mad.lo.s32 	%r60, %r37, %r59, %r39;
	add.s32 	%r74, %r60, 4;
$L__BB8_4:
	ld.shared.u16 	%rs9, [%r74+-4];
	add.s32 	%r61, %r75, %r16;
	ld.shared.u16 	%rs10, [%r61];
	add.s16 	%rs1, %rs10, %rs9;
	ld.shared.u16 	%rs11, [%r7];
	setp.le.s16 	%p6, %rs11, %rs1;
	@%p6 bra 	$L__BB8_6;
	st.shared.u16 	[%r7], %rs1;
$L__BB8_6:
	bar.sync 	0;
	ld.shared.u16 	%rs12, [%r74+-2];
	add.s32 	%r62, %r75, %r11;
	ld.shared.u16 	%rs13, [%r62];
	add.s16 	%rs2, %rs13, %rs12;
	ld.shared.u16 	%rs14, [%r7];
	setp.le.s16 	%p7, %rs14, %rs2;
	@%p7 bra 	$L__BB8_8;
	st.shared.u16 	[%r7], %rs2;
$L__BB8_8:
	bar.sync 	0;
	ld.shared.u16 	%rs15, [%r74];
	add.s32 	%r63, %r75, %r14;
	ld.shared.u16 	%rs16, [%r63];
	add.s16 	%rs3, %rs16, %rs15;
	ld.shared.u16 	%rs17, [%r7];
	setp.le.s16 	%p8, %rs17, %rs3;
	@%p8 bra 	$L__BB8_10;
	st.shared.u16 	[%r7], %rs3;
$L__BB8_10:
	bar.sync 	0;
	ld.shared.u16 	%rs18, [%r74+2];
	add.s32 	%r64, %r75, %r15;
	ld.shared.u16 	%rs19, [%r64];
	add.s16 	%rs4, %rs19, %rs18;
	ld.shared.u16 	%rs20, [%r7];
	setp.le.s16 	%p9, %rs20, %rs4;
	@%p9 bra 	$L__BB8_12;
	st.shared.u16 	[%r7], %rs4;
$L__BB8_12:
	bar.sync 	0;
	add.s32 	%r76, %r76, 4;
	add.s32 	%r75, %r75, %r13;
	add.s32 	%r74, %r74, 8;
	setp.ne.s32 	%p10, %r76, 0;
	@%p10 bra 	$L__BB8_4;
$L__BB8_13:
	setp.eq.s32 	%p11, %r8, 0;
	@%p11 bra 	$L__BB8_18;
	shl.b32 	%r65, %r5, 2;
	mad.lo.s32 	%r66, %r77, %r37, %r3;
	shl.b32 	%r67, %r66, 1;
	add.s32 	%r68, %r65, %r67;
	add.s32 	%r80, %r39, %r68;
	shl.b32 	%r26, %r37, 1;
	add.s32 	%r71, %r77, %r6;
	shl.b32 	%r72, %r71, 1;
	add.s32 	%r73, %r38, %r72;
	add.s32 	%r79, %r39, %r73;
	neg.s32 	%r78, %r8;
$L__BB8_15:
	.pragma "nounroll";
	ld.shared.u16 	%rs21, [%r79];
	ld.shared.u16 	%rs22, [%r80];
	add.s16 	%rs5, %rs22, %rs21;
	ld.shared.u16 	%rs23, [%r7];
	setp.le.s16 	%p12, %rs23, %rs5;
	@%p12 bra 	$L__BB8_17;
	st.shared.u16 	[%r7], %rs5;
$L__BB8_17:
	bar.sync 	0;
	add.s32 	%r80, %r80, %r26;
	add.s32 	%r79, %r79, 2;
	add.s32 	%r78, %r78, 1;
	setp.ne.s32 	%p13, %r78, 0;
	@%p13 bra 	$L__BB8_15;
$L__BB8_18:
	bar.sync 	0;
	ld.shared.u16 	%rs24, [%r7];
	st.global.u16 	[%rd1], %rs24;
$L__BB8_19:
	ret;

}


// ===== COMPILED SASS (sm_100) =====

	.target	sm_100

	.elftype	@"ET_EXEC"


//--------------------- .note.nv.tkinfo           --------------------------
	.section	.note.nv.tkinfo,"",@"SHT_NOTE"
	.sectionflags	@"SHF_NOTE_NV_TKINFO"
	.tkinfo
        /*0018*/ 	.word	0x00000002
        /*0030*/ 	.string	""
        /*0030*/ 	.string	"ptxas"
        /*0030*/ 	.string	"Cuda compilation tools, release 13.0, V13.0.88"
        /*0030*/ 	.string	"Build cuda_13.0.r13.0/compiler.36424714_0"
        /*0030*/ 	.string	"-arch sm_100 -m 64 "



//--------------------- .note.nv.cuinfo           --------------------------
	.section	.note.nv.cuinfo,"",@"SHT_NOTE"
	.sectionflags	@"SHF_NOTE_NV_CUINFO"
        /*0018*/ 	.short	0x0002
        /*001a*/ 	.short	0x0064
        /*001c*/ 	.short	0x0082
	.zero		2


//--------------------- .nv.info                  --------------------------
	.section	.nv.info,"",@"SHT_CUDA_INFO"
	.align	4


	//----- nvinfo : EIATTR_REGCOUNT
	.align		4
        /*0000*/ 	.byte	0x04, 0x2f
        /*0002*/ 	.short	(.L_1 - .L_0)
	.align		4
.L_0:
        /*0004*/ 	.word	index@(_Z16FW_simple_kernelPsii)
        /*0008*/ 	.word	0x0000000c


	//----- nvinfo : EIATTR_FRAME_SIZE
	.align		4
.L_1:
        /*000c*/ 	.byte	0x04, 0x11
        /*000e*/ 	.short	(.L_3 - .L_2)
	.align		4
.L_2:
        /*0010*/ 	.word	index@(_Z16FW_simple_kernelPsii)
        /*0014*/ 	.word	0x00000000


	//----- nvinfo : EIATTR_REGCOUNT
	.align		4
.L_3:
        /*0018*/ 	.byte	0x04, 0x2f
        /*001a*/ 	.short	(.L_5 - .L_4)
	.align		4
.L_4:
        /*001c*/ 	.word	index@(_Z22FW_simple_kernel_pitchPsiii)
        /*0020*/ 	.word	0x0000000c


	//----- nvinfo : EIATTR_FRAME_SIZE
	.align		4
.L_5:
        /*0024*/ 	.byte	0x04, 0x11
        /*0026*/ 	.short	(.L_7 - .L_6)
	.align		4
.L_6:
        /*0028*/ 	.word	index@(_Z22FW_simple_kernel_pitchPsiii)
        /*002c*/ 	.word	0x00000000


	//----- nvinfo : EIATTR_REGCOUNT
	.align		4
.L_7:
        /*0030*/ 	.byte	0x04, 0x2f
        /*0032*/ 	.short	(.L_9 - .L_8)
	.align		4
.L_8:
        /*0034*/ 	.word	index@(_Z28FW_simple_kernel_vectorized2P6short2ii)
        /*0038*/ 	.word	0x00000010


	//----- nvinfo : EIATTR_FRAME_SIZE
	.align		4
.L_9:
        /*003c*/ 	.byte	0x04, 0x11
        /*003e*/ 	.short	(.L_11 - .L_10)
	.align		4
.L_10:
        /*0040*/ 	.word	index@(_Z28FW_simple_kernel_vectorized2P6short2ii)
        /*0044*/ 	.word	0x00000000


	//----- nvinfo : EIATTR_REGCOUNT
	.align		4
.L_11:
        /*0048*/ 	.byte	0x04, 0x2f
        /*004a*/ 	.short	(.L_13 - .L_12)
	.align		4
.L_12:
        /*004c*/ 	.word	index@(_Z17blocked_FW_phase1Psiii)
        /*0050*/ 	.word	0x00000016


	//----- nvinfo : EIATTR_FRAME_SIZE
	.align		4
.L_13:
        /*0054*/ 	.byte	0x04, 0x11
        /*0056*/ 	.short	(.L_15 - .L_14)
	.align		4
.L_14:
        /*0058*/ 	.word	index@(_Z17blocked_FW_phase1Psiii)
        /*005c*/ 	.word	0x00000000


	//----- nvinfo : EIATTR_REGCOUNT
	.align		4
.L_15:
        /*0060*/ 	.byte	0x04, 0x2f
        /*0062*/ 	.short	(.L_17 - .L_16)
	.align		4
.L_16:
        /*0064*/ 	.word	index@(_Z23blocked_FW_phase1_pitchPsiii)
        /*0068*/ 	.word	0x00000014


	//----- nvinfo : EIATTR_FRAME_SIZE
	.align		4
.L_17:
        /*006c*/ 	.byte	0x04, 0x11
        /*006e*/ 	.short	(.L_19 - .L_18)
	.align		4
.L_18:
        /*0070*/ 	.word	index@(_Z23blocked_FW_phase1_pitchPsiii)
        /*0074*/ 	.word	0x00000000


	//----- nvinfo : EIATTR_REGCOUNT
	.align		4
.L_19:
        /*0078*/ 	.byte	0x04, 0x2f
        /*007a*/ 	.short	(.L_21 - .L_20)
	.align		4
.L_20:
        /*007c*/ 	.word	index@(_Z17blocked_FW_phase2Psiii)
        /*0080*/ 	.word	0x00000020


	//----- nvinfo : EIATTR_FRAME_SIZE
	.align		4
.L_21:
        /*0084*/ 	.byte	0x04, 0x11
        /*0086*/ 	.short	(.L_23 - .L_22)
	.align		4
.L_22:
        /*0088*/ 	.word	index@(_Z17blocked_FW_phase2Psiii)
        /*008c*/ 	.word	0x00000000


	//----- nvinfo : EIATTR_REGCOUNT
	.align		4
.L_23:
        /*0090*/ 	.byte	0x04, 0x2f
        /*0092*/ 	.short	(.L_25 - .L_24)
	.align		4
.L_24:
        /*0094*/ 	.word	index@(_Z23blocked_FW_phase2_pitchPsiii)
        /*0098*/ 	.word	0x00000020


	//----- nvinfo : EIATTR_FRAME_SIZE
	.align		4
.L_25:
        /*009c*/ 	.byte	0x04, 0x11
        /*009e*/ 	.short	(.L_27 - .L_26)
	.align		4
.L_26:
        /*00a0*/ 	.word	index@(_Z23blocked_FW_phase2_pitchPsiii)
        /*00a4*/ 	.word	0x00000000


	//----- nvinfo : EIATTR_REGCOUNT
	.align		4
.L_27:
        /*00a8*/ 	.byte	0x04, 0x2f
        /*00aa*/ 	.short	(.L_29 - .L_28)
	.align		4
.L_28:
        /*00ac*/ 	.word	index@(_Z17blocked_FW_phase3Psiii)
        /*00b0*/ 	.word	0x0000001b


	//----- nvinfo : EIATTR_FRAME_SIZE
	.align		4
.L_29:
        /*00b4*/ 	.byte	0x04, 0x11
        /*00b6*/ 	.short	(.L_31 - .L_30)
	.align		4
.L_30:
        /*00b8*/ 	.word	index@(_Z17blocked_FW_phase3Psiii)
        /*00bc*/ 	.word	0x00000000


	//----- nvinfo : EIATTR_REGCOUNT
	.align		4
.L_31:
        /*00c0*/ 	.byte	0x04, 0x2f
        /*00c2*/ 	.short	(.L_33 - .L_32)
	.align		4
.L_32:
        /*00c4*/ 	.word	index@(_Z23blocked_FW_phase3_pitchPsiii)
        /*00c8*/ 	.word	0x0000001b


	//----- nvinfo : EIATTR_FRAME_SIZE
	.align		4
.L_33:
        /*00cc*/ 	.byte	0x04, 0x11
        /*00ce*/ 	.short	(.L_35 - .L_34)
	.align		4
.L_34:
        /*00d0*/ 	.word	index@(_Z23blocked_FW_phase3_pitchPsiii)
        /*00d4*/ 	.word	0x00000000


	//----- nvinfo : EIATTR_MIN_STACK_SIZE
	.align		4
.L_35:
        /*00d8*/ 	.byte	0x04, 0x12
        /*00da*/ 	.short	(.L_37 - .L_36)
	.align		4
.L_36:
        /*00dc*/ 	.word	index@(_Z23blocked_FW_phase3_pitchPsiii)
        /*00e0*/ 	.word	0x00000000


	//----- nvinfo : EIATTR_MIN_STACK_SIZE
	.align		4
.L_37:
        /*00e4*/ 	.byte	0x04, 0x12
        /*00e6*/ 	.short	(.L_39 - .L_38)
	.align		4
.L_38:
        /*00e8*/ 	.word	index@(_Z17blocked_FW_phase3Psiii)
        /*00ec*/ 	.word	0x00000000


	//----- nvinfo : EIATTR_MIN_STACK_SIZE
	.align		4
.L_39:
        /*00f0*/ 	.byte	0x04, 0x12
        /*00f2*/ 	.short	(.L_41 - .L_40)
	.align		4
.L_40:
        /*00f4*/ 	.word	index@(_Z23blocked_FW_phase2_pitchPsiii)
        /*00f8*/ 	.word	0x00000000


	//----- nvinfo : EIATTR_MIN_STACK_SIZE
	.align		4
.L_41:
        /*00fc*/ 	.byte	0x04, 0x12
        /*00fe*/ 	.short	(.L_43 - .L_42)
	.align		4
.L_42:
        /*0100*/ 	.word	index@(_Z17blocked_FW_phase2Psiii)
        /*0104*/ 	.word	0x00000000


	//----- nvinfo : EIATTR_MIN_STACK_SIZE
	.align		4
.L_43:
        /*0108*/ 	.byte	0x04, 0x12
        /*010a*/ 	.short	(.L_45 - .L_44)
	.align		4
.L_44:
        /*010c*/ 	.word	index@(_Z23blocked_FW_phase1_pitchPsiii)
        /*0110*/ 	.word	0x00000000


	//----- nvinfo : EIATTR_MIN_STACK_SIZE
	.align		4
.L_45:
        /*0114*/ 	.byte	0x04, 0x12
        /*0116*/ 	.short	(.L_47 - .L_46)
	.align		4
.L_46:
        /*0118*/ 	.word	index@(_Z17blocked_FW_phase1Psiii)
        /*011c*/ 	.word	0x00000000


	//----- nvinfo : EIATTR_MIN_STACK_SIZE
	.align		4
.L_47:
        /*0120*/ 	.byte	0x04, 0x12
        /*0122*/ 	.short	(.L_49 - .L_48)
	.align		4
.L_48:
        /*0124*/ 	.word	index@(_Z28FW_simple_kernel_vectorized2P6short2ii)
        /*0128*/ 	.word	0x00000000


	//----- nvinfo : EIATTR_MIN_STACK_SIZE
	.align		4
.L_49:
        /*012c*/ 	.byte	0x04, 0x12
        /*012e*/ 	.short	(.L_51 - .L_50)
	.align		4
.L_50:
        /*0130*/ 	.word	index@(_Z22FW_simple_kernel_pitchPsiii)
        /*0134*/ 	.word	0x00000000


	//----- nvinfo : EIATTR_MIN_STACK_SIZE
	.align		4
.L_51:
        /*0138*/ 	.byte	0x04, 0x12
        /*013a*/ 	.short	(.L_53 - .L_52)
	.align		4
.L_52:
        /*013c*/ 	.word	index@(_Z16FW_simple_kernelPsii)
        /*0140*/ 	.word	0x00000000
.L_53:


//--------------------- .nv.compat                --------------------------
	.section	.nv.compat,"",@"SHT_CUDA_COMPAT_INFO"
	.align	4
        /*0000*/ 	.byte	0x02, 0x09, 0x00, 0x00, 0x02, 0x02, 0x01, 0x00, 0x02, 0x05, 0x05, 0x00, 0x03, 0x07, 0x01, 0x01
        /*0010*/ 	.byte	0x02, 0x03, 0x00, 0x00, 0x02, 0x06, 0x01, 0x00, 0x04, 0x0b, 0x08, 0x00, 0x09, 0x00, 0x00, 0x00
        /*0020*/ 	.byte	0x00, 0x00, 0x00, 0x00


//--------------------- .nv.info._Z23blocked_FW_phase3_pitchPsiii --------------------------
	.section	.nv.info._Z23blocked_FW_phase3_pitchPsiii,"",@"SHT_CUDA_INFO"
	.sectionflags	@""
	.align	4


	//----- nvinfo : EIATTR_CUDA_API_VERSION
	.align		4
        /*0000*/ 	.byte	0x04, 0x37
        /*0002*/ 	.short	(.L_55 - .L_54)
.L_54:
        /*0004*/ 	.word	0x00000082


	//----- nvinfo : EIATTR_KPARAM_INFO
	.align		4
.L_55:
        /*0008*/ 	.byte	0x04, 0x17
        /*000a*/ 	.short	(.L_57 - .L_56)
.L_56:
        /*000c*/ 	.word	0x00000000
        /*0010*/ 	.short	0x0003
        /*0012*/ 	.short	0x0010
        /*0014*/ 	.byte	0x00, 0xf0, 0x11, 0x00


	//----- nvinfo : EIATTR_KPARAM_INFO
	.align		4
.L_57:
        /*0018*/ 	.byte	0x04, 0x17
        /*001a*/ 	.short	(.L_59 - .L_58)
.L_58:
        /*001c*/ 	.word	0x00000000
        /*0020*/ 	.short	0x0002
        /*0022*/ 	.short	0x000c
        /*0024*/ 	.byte	0x00, 0xf0, 0x11, 0x00


	//----- nvinfo : EIATTR_KPARAM_INFO
	.align		4
.L_59:
        /*0028*/ 	.byte	0x04, 0x17
        /*002a*/ 	.short	(.L_61 - .L_60)
.L_60:
        /*002c*/ 	.word	0x00000000
        /*0030*/ 	.short	0x0001
        /*0032*/ 	.short	0x0008
        /*0034*/ 	.byte	0x00, 0xf0, 0x11, 0x00


	//----- nvinfo : EIATTR_KPARAM_INFO
	.align		4
.L_61:
        /*0038*/ 	.byte	0x04, 0x17
        /*003a*/ 	.short	(.L_63 - .L_62)
.L_62:
        /*003c*/ 	.word	0x00000000
        /*0040*/ 	.short	0x0000
        /*0042*/ 	.short	0x0000
        /*0044*/ 	.byte	0x00, 0xf5, 0x21, 0x00


	//----- nvinfo : EIATTR_SPARSE_MMA_MASK
	.align		4
.L_63:
        /*0048*/ 	.byte	0x03, 0x50
        /*004a*/ 	.short	0x0000


	//----- nvinfo : EIATTR_MAXREG_COUNT
	.align		4
        /*004c*/ 	.byte	0x03, 0x1b
        /*004e*/ 	.short	0x00ff


	//----- nvinfo : EIATTR_NUM_BARRIERS
	.align		4
        /*0050*/ 	.byte	0x02, 0x4c
        /*0052*/ 	.byte	0x01
	.zero		1


	//----- nvinfo : EIATTR_MERCURY_ISA_VERSION
	.align		4
        /*0054*/ 	.byte	0x03, 0x5f
        /*0056*/ 	.short	0x0101


	//----- nvinfo : EIATTR_VRC_CTA_INIT_COUNT
	.align		4
        /*0058*/ 	.byte	0x02, 0x4a
	.zero		1
	.zero		1


	//----- nvinfo : EIATTR_EXIT_INSTR_OFFSETS
	.align		4
        /*005c*/ 	.byte	0x04, 0x1c
        /*005e*/ 	.short	(.L_65 - .L_64)


	//   ....[0]....
.L_64:
        /*0060*/ 	.word	0x00000060


	//   ....[1]....
        /*0064*/ 	.word	0x000008f0


	//----- nvinfo : EIATTR_CBANK_PARAM_SIZE
	.align		4
.L_65:
        /*0068*/ 	.byte	0x03, 0x19
        /*006a*/ 	.short	0x0014


	//----- nvinfo : EIATTR_PARAM_CBANK
	.align		4
        /*006c*/ 	.byte	0x04, 0x0a
        /*006e*/ 	.short	(.L_67 - .L_66)
	.align		4
.L_66:
        /*0070*/ 	.word	index@(.nv.constant0._Z23blocked_FW_phase3_pitchPsiii)
        /*0074*/ 	.short	0x0380
        /*0076*/ 	.short	0x0014


	//----- nvinfo : EIATTR_SW_WAR
	.align		4
.L_67:
        /*0078*/ 	.byte	0x04, 0x36
        /*007a*/ 	.short	(.L_69 - .L_68)
.L_68:
        /*007c*/ 	.word	0x00000008
.L_69:


//--------------------- .nv.info._Z17blocked_FW_phase3Psiii --------------------------
	.section	.nv.info._Z17blocked_FW_phase3Psiii,"",@"SHT_CUDA_INFO"
	.sectionflags	@""
	.align	4


	//----- nvinfo : EIATTR_CUDA_API_VERSION
	.align		4
        /*0000*/ 	.byte	0x04, 0x37
        /*0002*/ 	.short	(.L_71 - .L_70)
.L_70:
        /*0004*/ 	.word	0x00000082


	//----- nvinfo : EIATTR_KPARAM_INFO
	.align		4
.L_71:
        /*0008*/ 	.byte	0x04, 0x17
        /*000a*/ 	.short	(.L_73 - .L_72)
.L_72:
        /*000c*/ 	.word	0x00000000
        /*0010*/ 	.short	0x0003
        /*0012*/ 	.short	0x0010
        /*0014*/ 	.byte	0x00, 0xf0, 0x11, 0x00


	//----- nvinfo : EIATTR_KPARAM_INFO
	.align		4
.L_73:
        /*0018*/ 	.byte	0x04, 0x17
        /*001a*/ 	.short	(.L_75 - .L_74)
.L_74:
        /*001c*/ 	.word	0x00000000
        /*0020*/ 	.short	0x0002
        /*0022*/ 	.short	0x000c
        /*0024*/ 	.byte	0x00, 0xf0, 0x11, 0x00


	//----- nvinfo : EIATTR_KPARAM_INFO
	.align		4
.L_75:
        /*0028*/ 	.byte	0x04, 0x17
        /*002a*/ 	.short	(.L_77 - .L_76)
.L_76:
        /*002c*/ 	.word	0x00000000
        /*0030*/ 	.short	0x0001
        /*0032*/ 	.short	0x0008
        /*0034*/ 	.byte	0x00, 0xf0, 0x11, 0x00


	//----- nvinfo : EIATTR_KPARAM_INFO
	.align		4
.L_77:
        /*0038*/ 	.byte	0x04, 0x17
        /*003a*/ 	.short	(.L_79 - .L_78)
.L_78:
        /*003c*/ 	.word	0x00000000
        /*0040*/ 	.short	0x0000
        /*0042*/ 	.short	0x0000
        /*0044*/ 	.byte	0x00, 0xf5, 0x21, 0x00


	//----- nvinfo : EIATTR_SPARSE_MMA_MASK
	.align		4
.L_79:
        /*0048*/ 	.byte	0x03, 0x50
        /*004a*/ 	.short	0x0000


	//----- nvinfo : EIATTR_MAXREG_COUNT
	.align		4
        /*004c*/ 	.byte	0x03, 0x1b
        /*004e*/ 	.short	0x00ff


	//----- nvinfo : EIATTR_NUM_BARRIERS
	.align		4
        /*0050*/ 	.byte	0x02, 0x4c
        /*0052*/ 	.byte	0x01
	.zero		1


	//----- nvinfo : EIATTR_MERCURY_ISA_VERSION
	.align		4
        /*0054*/ 	.byte	0x03, 0x5f
        /*0056*/ 	.short	0x0101


	//----- nvinfo : EIATTR_VRC_CTA_INIT_COUNT
	.align		4
        /*0058*/ 	.byte	0x02, 0x4a
	.zero		1
	.zero		1


	//----- nvinfo : EIATTR_EXIT_INSTR_OFFSETS
	.align		4
        /*005c*/ 	.byte	0x04, 0x1c
        /*005e*/ 	.short	(.L_81 - .L_80)


	//   ....[0]....
.L_80:
        /*0060*/ 	.word	0x00000060


	//   ....[1]....
        /*0064*/ 	.word	0x00000830


	//----- nvinfo : EIATTR_CBANK_PARAM_SIZE
	.align		4
.L_81:
        /*0068*/ 	.byte	0x03, 0x19
        /*006a*/ 	.short	0x0014


	//----- nvinfo : EIATTR_PARAM_CBANK
	.align		4
        /*006c*/ 	.byte	0x04, 0x0a
        /*006e*/ 	.short	(.L_83 - .L_82)
	.align		4
.L_82:
        /*0070*/ 	.word	index@(.nv.constant0._Z17blocked_FW_phase3Psiii)
        /*0074*/ 	.short	0x0380
        /*0076*/ 	.short	0x0014


	//----- nvinfo : EIATTR_SW_WAR
	.align		4
.L_83:
        /*0078*/ 	.byte	0x04, 0x36
        /*007a*/ 	.short	(.L_85 - .L_84)
.L_84:
        /*007c*/ 	.word	0x00000008
.L_85:


//--------------------- .nv.info._Z23blocked_FW_phase2_pitchPsiii --------------------------
	.section	.nv.info._Z23blocked_FW_phase2_pitchPsiii,"",@"SHT_CUDA_INFO"
	.sectionflags	@""
	.align	4


	//----- nvinfo : EIATTR_CUDA_API_VERSION
	.align		4
        /*0000*/ 	.byte	0x04, 0x37
        /*0002*/ 	.short	(.L_87 - .L_86)
.L_86:
        /*0004*/ 	.word	0x00000082


	//----- nvinfo : EIATTR_KPARAM_INFO
	.align		4
.L_87:
        /*0008*/ 	.byte	0x04, 0x17
        /*000a*/ 	.short	(.L_89 - .L_88)
.L_88:
        /*000c*/ 	.word	0x00000000
        /*0010*/ 	.short	0x0003
        /*0012*/ 	.short	0x0010
        /*0014*/ 	.byte	0x00, 0xf0, 0x11, 0x00


	//----- nvinfo : EIATTR_KPARAM_INFO
	.align		4
.L_89:
        /*0018*/ 	.byte	0x04, 0x17
        /*001a*/ 	.short	(.L_91 - .L_90)
.L_90:
        /*001c*/ 	.word	0x00000000
        /*0020*/ 	.short	0x0002
        /*0022*/ 	.short	0x000c
        /*0024*/ 	.byte	0x00, 0xf0, 0x11, 0x00


	//----- nvinfo : EIATTR_KPARAM_INFO
	.align		4
.L_91:
        /*0028*/ 	.byte	0x04, 0x17
        /*002a*/ 	.short	(.L_93 - .L_92)
.L_92:
        /*002c*/ 	.word	0x00000000
        /*0030*/ 	.short	0x0001
        /*0032*/ 	.short	0x0008
        /*0034*/ 	.byte	0x00, 0xf0, 0x11, 0x00


	//----- nvinfo : EIATTR_KPARAM_INFO
	.align		4
.L_93:
        /*0038*/ 	.byte	0x04, 0x17
        /*003a*/ 	.short	(.L_95 - .L_94)
.L_94:
        /*003c*/ 	.word	0x00000000
        /*0040*/ 	.short	0x0000
        /*0042*/ 	.short	0x0000
        /*0044*/ 	.byte	0x00, 0xf5, 0x21, 0x00


	//----- nvinfo : EIATTR_SPARSE_MMA_MASK
	.align		4
.L_95:
        /*0048*/ 	.byte	0x03, 0x50
        /*004a*/ 	.short	0x0000


	//----- nvinfo : EIATTR_MAXREG_COUNT
	.align		4
        /*004c*/ 	.byte	0x03, 0x1b
        /*004e*/ 	.short	0x00ff


	//----- nvinfo : EIATTR_NUM_BARRIERS
	.align		4
        /*0050*/ 	.byte	0x02, 0x4c
        /*0052*/ 	.byte	0x01
	.zero		1


	//----- nvinfo : EIATTR_MERCURY_ISA_VERSION
	.align		4
        /*0054*/ 	.byte	0x03, 0x5f
        /*0056*/ 	.short	0x0101


	//----- nvinfo : EIATTR_VRC_CTA_INIT_COUNT
	.align		4
        /*0058*/ 	.byte	0x02, 0x4a
	.zero		1
	.zero		1


	//----- nvinfo : EIATTR_EXIT_INSTR_OFFSETS
	.align		4
        /*005c*/ 	.byte	0x04, 0x1c
        /*005e*/ 	.short	(.L_97 - .L_96)


	//   ....[0]....
.L_96:
        /*0060*/ 	.word	0x00000040


	//   ....[1]....
        /*0064*/ 	.word	0x00000e10


	//----- nvinfo : EIATTR_CBANK_PARAM_SIZE
	.align		4
.L_97:
        /*0068*/ 	.byte	0x03, 0x19
        /*006a*/ 	.short	0x0014


	//----- nvinfo : EIATTR_PARAM_CBANK
	.align		4
        /*006c*/ 	.byte	0x04, 0x0a
        /*006e*/ 	.short	(.L_99 - .L_98)
	.align		4
.L_98:
        /*0070*/ 	.word	index@(.nv.constant0._Z23blocked_FW_phase2_pitchPsiii)
        /*0074*/ 	.short	0x0380
        /*0076*/ 	.short	0x0014


	//----- nvinfo : EIATTR_SW_WAR
	.align		4
.L_99:
        /*0078*/ 	.byte	0x04, 0x36
        /*007a*/ 	.short	(.L_101 - .L_100)
.L_100:
        /*007c*/ 	.word	0x00000008
.L_101:


//--------------------- .nv.info._Z17blocked_FW_phase2Psiii --------------------------
	.section	.nv.info._Z17blocked_FW_phase2Psiii,"",@"SHT_CUDA_INFO"
	.sectionflags	@""
	.align	4


	//----- nvinfo : EIATTR_CUDA_API_VERSION
	.align		4
        /*0000*/ 	.byte	0x04, 0x37
        /*0002*/ 	.short	(.L_103 - .L_102)
.L_102:
        /*0004*/ 	.word	0x00000082


	//----- nvinfo : EIATTR_KPARAM_INFO
	.align		4
.L_103:
        /*0008*/ 	.byte	0x04, 0x17
        /*000a*/ 	.short	(.L_105 - .L_104)
.L_104:
        /*000c*/ 	.word	0x00000000
        /*0010*/ 	.short	0x0003
        /*0012*/ 	.short	0x0010
        /*0014*/ 	.byte	0x00, 0xf0, 0x11, 0x00


	//----- nvinfo : EIATTR_KPARAM_INFO
	.align		4
.L_105:
        /*0018*/ 	.byte	0x04, 0x17
        /*001a*/ 	.short	(.L_107 - .L_106)
.L_106:
        /*001c*/ 	.word	0x00000000
        /*0020*/ 	.short	0x0002
        /*0022*/ 	.short	0x000c
        /*0024*/ 	.byte	0x00, 0xf0, 0x11, 0x00


	//----- nvinfo : EIATTR_KPARAM_INFO
	.align		4
.L_107:
        /*0028*/ 	.byte	0x04, 0x17
        /*002a*/ 	.short	(.L_109 - .L_108)
.L_108:
        /*002c*/ 	.word	0x00000000
        /*0030*/ 	.short	0x0001
        /*0032*/ 	.short	0x0008
        /*0034*/ 	.byte	0x00, 0xf0, 0x11, 0x00


	//----- nvinfo : EIATTR_KPARAM_INFO
	.align		4
.L_109:
        /*0038*/ 	.byte	0x04, 0x17
        /*003a*/ 	.short	(.L_111 - .L_110)
.L_110:
        /*003c*/ 	.word	0x00000000
        /*0040*/ 	.short	0x0000
        /*0042*/ 	.short	0x0000
        /*0044*/ 	.byte	0x00, 0xf5, 0x21, 0x00


	//----- nvinfo : EIATTR_SPARSE_MMA_MASK
	.align		4
.L_111:
        /*0048*/ 	.byte	0x03, 0x50
        /*004a*/ 	.short	0x0000


	//----- nvinfo : EIATTR_MAXREG_COUNT
	.align		4
        /*004c*/ 	.byte	0x03, 0x1b
        /*004e*/ 	.short	0x00ff


	//----- nvinfo : EIATTR_NUM_BARRIERS
	.align		4
        /*0050*/ 	.byte	0x02, 0x4c
        /*0052*/ 	.byte	0x01
	.zero		1


	//----- nvinfo : EIATTR_MERCURY_ISA_VERSION
	.align		4
        /*0054*/ 	.byte	0x03, 0x5f
        /*0056*/ 	.short	0x0101


	//----- nvinfo : EIATTR_VRC_CTA_INIT_COUNT
	.align		4
        /*0058*/ 	.byte	0x02, 0x4a
	.zero		1
	.zero		1


	//----- nvinfo : EIATTR_EXIT_INSTR_OFFSETS
	.align		4
        /*005c*/ 	.byte	0x04, 0x1c
        /*005e*/ 	.short	(.L_113 - .L_112)


	//   ....[0]....
.L_112:
        /*0060*/ 	.word	0x00000040


	//   ....[1]....
        /*0064*/ 	.word	0x00000d80


	//----- nvinfo : EIATTR_CBANK_PARAM_SIZE
	.align		4
.L_113:
        /*0068*/ 	.byte	0x03, 0x19
        /*006a*/ 	.short	0x0014


	//----- nvinfo : EIATTR_PARAM_CBANK
	.align		4
        /*006c*/ 	.byte	0x04, 0x0a
        /*006e*/ 	.short	(.L_115 - .L_114)
	.align		4
.L_114:
        /*0070*/ 	.word	index@(.nv.constant0._Z17blocked_FW_phase2Psiii)
        /*0074*/ 	.short	0x0380
        /*0076*/ 	.short	0x0014


	//----- nvinfo : EIATTR_SW_WAR
	.align		4
.L_115:
        /*0078*/ 	.byte	0x04, 0x36
        /*007a*/ 	.short	(.L_117 - .L_116)
.L_116:
        /*007c*/ 	.word	0x00000008
.L_117:


//--------------------- .nv.info._Z23blocked_FW_phase1_pitchPsiii --------------------------
	.section	.nv.info._Z23blocked_FW_phase1_pitchPsiii,"",@"SHT_CUDA_INFO"
	.sectionflags	@""
	.align	4


	//----- nvinfo : EIATTR_CUDA_API_VERSION
	.align		4
        /*0000*/ 	.byte	0x04, 0x37
        /*0002*/ 	.short	(.L_119 - .L_118)
.L_118:
        /*0004*/ 	.word	0x00000082


	//----- nvinfo : EIATTR_KPARAM_INFO
	.align		4
.L_119:
        /*0008*/ 	.byte	0x04, 0x17
        /*000a*/ 	.short	(.L_121 - .L_120)
.L_120:
        /*000c*/ 	.word	0x00000000
        /*0010*/ 	.short	0x0003
        /*0012*/ 	.short	0x0010
        /*0014*/ 	.byte	0x00, 0xf0, 0x11, 0x00


	//----- nvinfo : EIATTR_KPARAM_INFO
	.align		4
.L_121:
        /*0018*/ 	.byte	0x04, 0x17
        /*001a*/ 	.short	(.L_123 - .L_122)
.L_122:
        /*001c*/ 	.word	0x00000000
        /*0020*/ 	.short	0x0002
        /*0022*/ 	.short	0x000c
        /*0024*/ 	.byte	0x00, 0xf0, 0x11, 0x00


	//----- nvinfo : EIATTR_KPARAM_INFO
	.align		4
.L_123:
        /*0028*/ 	.byte	0x04, 0x17
        /*002a*/ 	.short	(.L_125 - .L_124)
.L_124:
        /*002c*/ 	.word	0x00000000
        /*0030*/ 	.short	0x0001
        /*0032*/ 	.short	0x0008
        /*0034*/ 	.byte	0x00, 0xf0, 0x11, 0x00


	//----- nvinfo : EIATTR_KPARAM_INFO
	.align		4
.L_125:
        /*0038*/ 	.byte	0x04, 0x17
        /*003a*/ 	.short	(.L_127 - .L_126)
.L_126:
        /*003c*/ 	.word	0x00000000
        /*0040*/ 	.short	0x0000
        /*0042*/ 	.short	0x0000
        /*0044*/ 	.byte	0x00, 0xf5, 0x21, 0x00


	//----- nvinfo : EIATTR_SPARSE_MMA_MASK
	.align		4
.L_127:
        /*0048*/ 	.byte	0x03, 0x50
        /*004a*/ 	.short	0x0000


	//----- nvinfo : EIATTR_MAXREG_COUNT
	.align		4
        /*004c*/ 	.byte	0x03, 0x1b
        /*004e*/ 	.short	0x00ff


	//----- nvinfo : EIATTR_NUM_BARRIERS
	.align		4
        /*0050*/ 	.byte	0x02, 0x4c
        /*0052*/ 	.byte	0x01
	.zero		1


	//----- nvinfo : EIATTR_MERCURY_ISA_VERSION
	.align		4
        /*0054*/ 	.byte	0x03, 0x5f
        /*0056*/ 	.short	0x0101


	//----- nvinfo : EIATTR_VRC_CTA_INIT_COUNT
	.align		4
        /*0058*/ 	.byte	0x02, 0x4a
	.zero		1
	.zero		1


	//----- nvinfo : EIATTR_EXIT_INSTR_OFFSETS
	.align		4
        /*005c*/ 	.byte	0x04, 0x1c
        /*005e*/ 	.short	(.L_129 - .L_128)


	//   ....[0]....
.L_128:
        /*0060*/ 	.word	0x000006f0


	//----- nvinfo : EIATTR_CBANK_PARAM_SIZE
	.align		4
.L_129:
        /*0064*/ 	.byte	0x03, 0x19
        /*0066*/ 	.short	0x0014


	//----- nvinfo : EIATTR_PARAM_CBANK
	.align		4
        /*0068*/ 	.byte	0x04, 0x0a
        /*006a*/ 	.short	(.L_131 - .L_130)
	.align		4
.L_130:
        /*006c*/ 	.word	index@(.nv.constant0._Z23blocked_FW_phase1_pitchPsiii)
        /*0070*/ 	.short	0x0380
        /*0072*/ 	.short	0x0014


	//----- nvinfo : EIATTR_SW_WAR
	.align		4
.L_131:
        /*0074*/ 	.byte	0x04, 0x36
        /*0076*/ 	.short	(.L_133 - .L_132)
.L_132:
        /*0078*/ 	.word	0x00000008
.L_133:


//--------------------- .nv.info._Z17blocked_FW_phase1Psiii --------------------------
	.section	.nv.info._Z17blocked_FW_phase1Psiii,"",@"SHT_CUDA_INFO"
	.sectionflags	@""
	.align	4


	//----- nvinfo : EIATTR_CUDA_API_VERSION
	.align		4
        /*0000*/ 	.byte	0x04, 0x37
        /*0002*/ 	.short	(.L_135 - .L_134)
.L_134:
        /*0004*/ 	.word	0x00000082


	//----- nvinfo : EIATTR_KPARAM_INFO
	.align		4
.L_135:
        /*0008*/ 	.byte	0x04, 0x17
        /*000a*/ 	.short	(.L_137 - .L_136)
.L_136:
        /*000c*/ 	.word	0x00000000
        /*0010*/ 	.short	0x0003
        /*0012*/ 	.short	0x0010
        /*0014*/ 	.byte	0x00, 0xf0, 0x11, 0x00


	//----- nvinfo : EIATTR_KPARAM_INFO
	.align		4
.L_137:
        /*0018*/ 	.byte	0x04, 0x17
        /*001a*/ 	.short	(.L_139 - .L_138)
.L_138:
        /*001c*/ 	.word	0x00000000
        /*0020*/ 	.short	0x0002
        /*0022*/ 	.short	0x000c
        /*0024*/ 	.byte	0x00, 0xf0, 0x11, 0x00


	//----- nvinfo : EIATTR_KPARAM_INFO
	.align		4
.L_139:
        /*0028*/ 	.byte	0x04, 0x17
        /*002a*/ 	.short	(.L_141 - .L_140)
.L_140:
        /*002c*/ 	.word	0x00000000
        /*0030*/ 	.short	0x0001
        /*0032*/ 	.short	0x0008
        /*0034*/ 	.byte	0x00, 0xf0, 0x11, 0x00


	//----- nvinfo : EIATTR_KPARAM_INFO
	.align		4
.L_141:
        /*0038*/ 	.byte	0x04, 0x17
        /*003a*/ 	.short	(.L_143 - .L_142)
.L_142:
        /*003c*/ 	.word	0x00000000
        /*0040*/ 	.short	0x0000
        /*0042*/ 	.short	0x0000
        /*0044*/ 	.byte	0x00, 0xf5, 0x21, 0x00


	//----- nvinfo : EIATTR_SPARSE_MMA_MASK
	.align		4
.L_143:
        /*0048*/ 	.byte	0x03, 0x50
        /*004a*/ 	.short	0x0000


	//----- nvinfo : EIATTR_MAXREG_COUNT
	.align		4
        /*004c*/ 	.byte	0x03, 0x1b
        /*004e*/ 	.short	0x00ff


	//----- nvinfo : EIATTR_NUM_BARRIERS
	.align		4
        /*0050*/ 	.byte	0x02, 0x4c
        /*0052*/ 	.byte	0x01
	.zero		1


	//----- nvinfo : EIATTR_MERCURY_ISA_VERSION
	.align		4
        /*0054*/ 	.byte	0x03, 0x5f
        /*0056*/ 	.short	0x0101


	//----- nvinfo : EIATTR_VRC_CTA_INIT_COUNT
	.align		4
        /*0058*/ 	.byte	0x02, 0x4a
	.zero		1
	.zero		1


	//----- nvinfo : EIATTR_EXIT_INSTR_OFFSETS
	.align		4
        /*005c*/ 	.byte	0x04, 0x1c
        /*005e*/ 	.short	(.L_145 - .L_144)


	//   ....[0]....
.L_144:
        /*0060*/ 	.word	0x00000670


	//----- nvinfo : EIATTR_CBANK_PARAM_SIZE
	.align		4
.L_145:
        /*0064*/ 	.byte	0x03, 0x19
        /*0066*/ 	.short	0x0014


	//----- nvinfo : EIATTR_PARAM_CBANK
	.align		4
        /*0068*/ 	.byte	0x04, 0x0a
        /*006a*/ 	.short	(.L_147 - .L_146)
	.align		4
.L_146:
        /*006c*/ 	.word	index@(.nv.constant0._Z17blocked_FW_phase1Psiii)
        /*0070*/ 	.short	0x0380
        /*0072*/ 	.short	0x0014


	//----- nvinfo : EIATTR_SW_WAR
	.align		4
.L_147:
        /*0074*/ 	.byte	0x04, 0x36
        /*0076*/ 	.short	(.L_149 - .L_148)
.L_148:
        /*0078*/ 	.word	0x00000008
.L_149:


//--------------------- .nv.info._Z28FW_simple_kernel_vectorized2P6short2ii --------------------------
	.section	.nv.info._Z28FW_simple_kernel_vectorized2P6short2ii,"",@"SHT_CUDA_INFO"
	.sectionflags	@""
	.align	4


	//----- nvinfo : EIATTR_CUDA_API_VERSION
	.align		4
        /*0000*/ 	.byte	0x04, 0x37
        /*0002*/ 	.short	(.L_151 - .L_150)
.L_150:
        /*0004*/ 	.word	0x00000082


	//----- nvinfo : EIATTR_KPARAM_INFO
	.align		4
.L_151:
        /*0008*/ 	.byte	0x04, 0x17
        /*000a*/ 	.short	(.L_153 - .L_152)
.L_152:
        /*000c*/ 	.word	0x00000000
        /*0010*/ 	.short	0x0002
        /*0012*/ 	.short	0x000c
        /*0014*/ 	.byte	0x00, 0xf0, 0x11, 0x00


	//----- nvinfo : EIATTR_KPARAM_INFO
	.align		4
.L_153:
        /*0018*/ 	.byte	0x04, 0x17
        /*001a*/ 	.short	(.L_155 - .L_154)
.L_154:
        /*001c*/ 	.word	0x00000000
        /*0020*/ 	.short	0x0001
        /*0022*/ 	.short	0x0008
        /*0024*/ 	.byte	0x00, 0xf0, 0x11, 0x00


	//----- nvinfo : EIATTR_KPARAM_INFO
	.align		4
.L_155:
        /*0028*/ 	.byte	0x04, 0x17
        /*002a*/ 	.short	(.L_157 - .L_156)
.L_156:
        /*002c*/ 	.word	0x00000000
        /*0030*/ 	.short	0x0000
        /*0032*/ 	.short	0x0000
        /*0034*/ 	.byte	0x00, 0xf5, 0x21, 0x00


	//----- nvinfo : EIATTR_SPARSE_MMA_MASK
	.align		4
.L_157:
        /*0038*/ 	.byte	0x03, 0x50
        /*003a*/ 	.short	0x0000


	//----- nvinfo : EIATTR_MAXREG_COUNT
	.align		4
        /*003c*/ 	.byte	0x03, 0x1b
        /*003e*/ 	.short	0x00ff


	//----- nvinfo : EIATTR_MERCURY_ISA_VERSION
	.align		4
        /*0040*/ 	.byte	0x03, 0x5f
        /*0042*/ 	.short	0x0101


	//----- nvinfo : EIATTR_VRC_CTA_INIT_COUNT
	.align		4
        /*0044*/ 	.byte	0x02, 0x4a
	.zero		1
	.zero		1


	//----- nvinfo : EIATTR_EXIT_INSTR_OFFSETS
	.align		4
        /*0048*/ 	.byte	0x04, 0x1c
        /*004a*/ 	.short	(.L_159 - .L_158)


	//   ....[0]....
.L_158:
        /*004c*/ 	.word	0x000000d0


	//   ....[1]....
        /*0050*/ 	.word	0x00000260


	//----- nvinfo : EIATTR_CBANK_PARAM_SIZE
	.align		4
.L_159:
        /*0054*/ 	.byte	0x03, 0x19
        /*0056*/ 	.short	0x0010


	//----- nvinfo : EIATTR_PARAM_CBANK
	.align		4
        /*0058*/ 	.byte	0x04, 0x0a
        /*005a*/ 	.short	(.L_161 - .L_160)
	.align		4
.L_160:
        /*005c*/ 	.word	index@(.nv.constant0._Z28FW_simple_kernel_vectorized2P6short2ii)
        /*0060*/ 	.short	0x0380
        /*0062*/ 	.short	0x0010


	//----- nvinfo : EIATTR_SW_WAR
	.align		4
.L_161:
        /*0064*/ 	.byte	0x04, 0x36
        /*0066*/ 	.short	(.L_163 - .L_162)
.L_162:
        /*0068*/ 	.word	0x00000008
.L_163:


//--------------------- .nv.info._Z22FW_simple_kernel_pitchPsiii --------------------------
	.section	.nv.info._Z22FW_simple_kernel_pitchPsiii,"",@"SHT_CUDA_INFO"
	.sectionflags	@""
	.align	4


	//----- nvinfo : EIATTR_CUDA_API_VERSION
	.align		4
        /*0000*/ 	.byte	0x04, 0x37
        /*0002*/ 	.short	(.L_165 - .L_164)
.L_164:
        /*0004*/ 	.word	0x00000082


	//----- nvinfo : EIATTR_KPARAM_INFO
	.align		4
.L_165:
        /*0008*/ 	.byte	0x04, 0x17
        /*000a*/ 	.short	(.L_167 - .L_166)
.L_166:
        /*000c*/ 	.word	0x00000000
        /*0010*/ 	.short	0x0003
        /*0012*/ 	.short	0x0010
        /*0014*/ 	.byte	0x00, 0xf0, 0x11, 0x00


	//----- nvinfo : EIATTR_KPARAM_INFO
	.align		4
.L_167:
        /*0018*/ 	.byte	0x04, 0x17
        /*001a*/ 	.short	(.L_169 - .L_168)
.L_168:
        /*001c*/ 	.word	0x00000000
        /*0020*/ 	.short	0x0002
        /*0022*/ 	.short	0x000c
        /*0024*/ 	.byte	0x00, 0xf0, 0x11, 0x00


	//----- nvinfo : EIATTR_KPARAM_INFO
	.align		4
.L_169:
        /*0028*/ 	.byte	0x04, 0x17
        /*002a*/ 	.short	(.L_171 - .L_170)
.L_170:
        /*002c*/ 	.word	0x00000000
        /*0030*/ 	.short	0x0001
        /*0032*/ 	.short	0x0008
        /*0034*/ 	.byte	0x00, 0xf0, 0x11, 0x00


	//----- nvinfo : EIATTR_KPARAM_INFO
	.align		4
.L_171:
        /*0038*/ 	.byte	0x04, 0x17
        /*003a*/ 	.short	(.L_173 - .L_172)
.L_172:
        /*003c*/ 	.word	0x00000000
        /*0040*/ 	.short	0x0000
        /*0042*/ 	.short	0x0000
        /*0044*/ 	.byte	0x00, 0xf5, 0x21, 0x00


	//----- nvinfo : EIATTR_SPARSE_MMA_MASK
	.align		4
.L_173:
        /*0048*/ 	.byte	0x03, 0x50
        /*004a*/ 	.short	0x0000


	//----- nvinfo : EIATTR_MAXREG_COUNT
	.align		4
        /*004c*/ 	.byte	0x03, 0x1b
        /*004e*/ 	.short	0x00ff


	//----- nvinfo : EIATTR_MERCURY_ISA_VERSION
	.align		4
        /*0050*/ 	.byte	0x03, 0x5f
        /*0052*/ 	.short	0x0101


	//----- nvinfo : EIATTR_VRC_CTA_INIT_COUNT
	.align		4
        /*0054*/ 	.byte	0x02, 0x4a
	.zero		1
	.zero		1


	//----- nvinfo : EIATTR_EXIT_INSTR_OFFSETS
	.align		4
        /*0058*/ 	.byte	0x04, 0x1c
        /*005a*/ 	.short	(.L_175 - .L_174)


	//   ....[0]....
.L_174:
        /*005c*/ 	.word	0x000000c0


	//   ....[1]....
        /*0060*/ 	.word	0x00000200


	//   ....[2]....
        /*0064*/ 	.word	0x00000230


	//----- nvinfo : EIATTR_CBANK_PARAM_SIZE
	.align		4
.L_175:
        /*0068*/ 	.byte	0x03, 0x19
        /*006a*/ 	.short	0x0014


	//----- nvinfo : EIATTR_PARAM_CBANK
	.align		4
        /*006c*/ 	.byte	0x04, 0x0a
        /*006e*/ 	.short	(.L_177 - .L_176)
	.align		4
.L_176:
        /*0070*/ 	.word	index@(.nv.constant0._Z22FW_simple_kernel_pitchPsiii)
        /*0074*/ 	.short	0x0380
        /*0076*/ 	.short	0x0014


	//----- nvinfo : EIATTR_SW_WAR
	.align		4
.L_177:
        /*0078*/ 	.byte	0x04, 0x36
        /*007a*/ 	.short	(.L_179 - .L_178)
.L_178:
        /*007c*/ 	.word	0x00000008
.L_179:


//--------------------- .nv.info._Z16FW_simple_kernelPsii --------------------------
	.section	.nv.info._Z16FW_simple_kernelPsii,"",@"SHT_CUDA_INFO"
	.sectionflags	@""
	.align	4


	//----- nvinfo : EIATTR_CUDA_API_VERSION
	.align		4
        /*0000*/ 	.byte	0x04, 0x37
        /*0002*/ 	.short	(.L_181 - .L_180)
.L_180:
        /*0004*/ 	.word	0x00000082


	//----- nvinfo : EIATTR_KPARAM_INFO
	.align		4
.L_181:
        /*0008*/ 	.byte	0x04, 0x17
        /*000a*/ 	.short	(.L_183 - .L_182)
.L_182:
        /*000c*/ 	.word	0x00000000
        /*0010*/ 	.short	0x0002
        /*0012*/ 	.short	0x000c
        /*0014*/ 	.byte	0x00, 0xf0, 0x11, 0x00


	//----- nvinfo : EIATTR_KPARAM_INFO
	.align		4
.L_183:
        /*0018*/ 	.byte	0x04, 0x17
        /*001a*/ 	.short	(.L_185 - .L_184)
.L_184:
        /*001c*/ 	.word	0x00000000
        /*0020*/ 	.short	0x0001
        /*0022*/ 	.short	0x0008
        /*0024*/ 	.byte	0x00, 0xf0, 0x11, 0x00


	//----- nvinfo : EIATTR_KPARAM_INFO
	.align		4
.L_185:
        /*0028*/ 	.byte	0x04, 0x17
        /*002a*/ 	.short	(.L_187 - .L_186)
.L_186:
        /*002c*/ 	.word	0x00000000
        /*0030*/ 	.short	0x0000
        /*0032*/ 	.short	0x0000
        /*0034*/ 	.byte	0x00, 0xf5, 0x21, 0x00


	//----- nvinfo : EIATTR_SPARSE_MMA_MASK
	.align		4
.L_187:
        /*0038*/ 	.byte	0x03, 0x50
        /*003a*/ 	.short	0x0000


	//----- nvinfo : EIATTR_MAXREG_COUNT
	.align		4
        /*003c*/ 	.byte	0x03, 0x1b
        /*003e*/ 	.short	0x00ff


	//----- nvinfo : EIATTR_MERCURY_ISA_VERSION
	.align		4
        /*0040*/ 	.byte	0x03, 0x5f
        /*0042*/ 	.short	0x0101


	//----- nvinfo : EIATTR_VRC_CTA_INIT_COUNT
	.align		4
        /*0044*/ 	.byte	0x02, 0x4a
	.zero		1
	.zero		1


	//----- nvinfo : EIATTR_EXIT_INSTR_OFFSETS
	.align		4
        /*0048*/ 	.byte	0x04, 0x1c
        /*004a*/ 	.short	(.L_189 - .L_188)


	//   ....[0]....
.L_188:
        /*004c*/ 	.word	0x000000c0


	//   ....[1]....
        /*0050*/ 	.word	0x000001d0


	//   ....[2]....
        /*0054*/ 	.word	0x00000200


	//----- nvinfo : EIATTR_CBANK_PARAM_SIZE
	.align		4
.L_189:
        /*0058*/ 	.byte	0x03, 0x19
        /*005a*/ 	.short	0x0010


	//----- nvinfo : EIATTR_PARAM_CBANK
	.align		4
        /*005c*/ 	.byte	0x04, 0x0a
        /*005e*/ 	.short	(.L_191 - .L_190)
	.align		4
.L_190:
        /*0060*/ 	.word	index@(.nv.constant0._Z16FW_simple_kernelPsii)
        /*0064*/ 	.short	0x0380
        /*0066*/ 	.short	0x0010


	//----- nvinfo : EIATTR_SW_WAR
	.align		4
.L_191:
        /*0068*/ 	.byte	0x04, 0x36
        /*006a*/ 	.short	(.L_193 - .L_192)
.L_192:
        /*006c*/ 	.word	0x00000008
.L_193:


//--------------------- .nv.callgraph             --------------------------
	.section	.nv.callgraph,"",@"SHT_CUDA_CALLGRAPH"
	.align	4
	.sectionentsize	8
	.align		4
        /*0000*/ 	.word	0x00000000
	.align		4
        /*0004*/ 	.word	0xffffffff
	.align		4
        /*0008*/ 	.word	0x00000000
	.align		4
        /*000c*/ 	.word	0xfffffffe
	.align		4
        /*0010*/ 	.word	0x00000000
	.align		4
        /*0014*/ 	.word	0xfffffffd
	.align		4
        /*0018*/ 	.word	0x00000000
	.align		4
        /*001c*/ 	.word	0xfffffffc


//--------------------- .text._Z23blocked_FW_phase3_pitchPsiii --------------------------
	.section	.text._Z23blocked_FW_phase3_pitchPsiii,"ax",@progbits
	.align	128
        .global         _Z23blocked_FW_phase3_pitchPsiii
        .type           _Z23blocked_FW_phase3_pitchPsiii,@function
        .size           _Z23blocked_FW_phase3_pitchPsiii,(.L_x_41 - _Z23blocked_FW_phase3_pitchPsiii)
        .other          _Z23blocked_FW_phase3_pitchPsiii,@"STO_CUDA_ENTRY STV_DEFAULT"
_Z23blocked_FW_phase3_pitchPsiii:
.text._Z23blocked_FW_phase3_pitchPsiii:
[----:B------:R-:W-:Y:S08]  /*0000*/  LDC R1, c[0x0][0x37c] ;  /* 0x0000df00ff017b82 */ /* 0x000ff00000000800 */
[----:B------:R-:W0:Y:S08]  /*0010*/  S2UR UR5, SR_CTAID.X ;  /* 0x00000000000579c3 */ /* 0x000e300000002500 */
[----:B------:R-:W0:Y:S08]  /*0020*/  LDC R2, c[0x0][0x38c] ;  /* 0x0000e300ff027b82 */ /* 0x000e300000000800 */
[----:B------:R-:W1:Y:S01]  /*0030*/  S2UR UR4, SR_CTAID.Y ;  /* 0x00000000000479c3 */ /* 0x000e620000002600 */
[----:B0-----:R-:W-:-:S02]  /*0040*/  ISETP.NE.AND P0, PT, R2, UR5, PT ;  /* 0x0000000502007c0c */ /* 0x001fc4000bf05270 */
[----:B-1----:R-:W-:-:S13]  /*0050*/  ISETP.EQ.AND P1, PT, R2, UR4, PT ;  /* 0x0000000402007c0c */ /* 0x002fda000bf22270 */
[----:B------:R-:W-:Y:S05]  /*0060*/  @!P0 EXIT P1 ;  /* 0x000000000000894d */ /* 0x000fea0000800000 */
[----:B------:R-:W0:Y:S01]  /*0070*/  S2R R0, SR_TID.Y ;  /* 0x0000000000007919 */ /* 0x000e220000002200 */
[----:B------:R-:W1:Y:S01]  /*0080*/  LDCU UR6, c[0x0][0x388] ;  /* 0x00007100ff0677ac */ /* 0x000e620008000800 */
[----:B------:R-:W2:Y:S01]  /*0090*/  S2R R4, SR_TID.X ;  /* 0x0000000000047919 */ /* 0x000ea20000002100 */
[----:B------:R-:W3:Y:S01]  /*00a0*/  LDCU UR7, c[0x0][0x390] ;  /* 0x00007200ff0777ac */ /* 0x000ee20008000800 */
[----:B------:R-:W4:Y:S01]  /*00b0*/  LDCU.64 UR8, c[0x0][0x380] ;  /* 0x00007000ff0877ac */ /* 0x000f220008000a00 */
[----:B-1----:R-:W-:Y:S01]  /*00c0*/  UIMAD UR4, UR4, UR6, URZ ;  /* 0x00000006040472a4 */ /* 0x002fe2000f8e02ff */
[----:B---3--:R-:W-:-:S04]  /*00d0*/  IMAD.U32 R5, RZ, RZ, UR7 ;  /* 0x00000007ff057e24 */ /* 0x008fc8000f8e00ff */
[----:B------:R-:W-:Y:S02]  /*00e0*/  IMAD R7, R2, R5, RZ ;  /* 0x0000000502077224 */ /* 0x000fe400078e02ff */
[C---:B------:R-:W-:Y:S02]  /*00f0*/  IMAD R3, R5.reuse, UR5, RZ ;  /* 0x0000000505037c24 */ /* 0x040fe4000f8e02ff */
[----:B------:R-:W-:Y:S01]  /*0100*/  IMAD R2, R5, UR4, RZ ;  /* 0x0000000405027c24 */ /* 0x000fe2000f8e02ff */
[----:B------:R-:W-:Y:S01]  /*0110*/  SHF.R.S32.HI R9, RZ, 0x1f, R7 ;  /* 0x0000001fff097819 */ /* 0x000fe20000011407 */
[----:B0-----:R-:W-:-:S05]  /*0120*/  IMAD R6, R0, UR6, RZ ;  /* 0x0000000600067c24 */ /* 0x001fca000f8e02ff */
[--C-:B------:R-:W-:Y:S02]  /*0130*/  SHF.R.S32.HI R8, RZ, 0x1f, R6.reuse ;  /* 0x0000001fff087819 */ /* 0x100fe40000011406 */
[----:B------:R-:W-:Y:S02]  /*0140*/  IADD3 R12, P0, PT, R3, R6, RZ ;  /* 0x00000006030c7210 */ /* 0x000fe40007f1e0ff */
[----:B------:R-:W-:Y:S01]  /*0150*/  IADD3 R10, P1, P2, R2, R7, R6 ;  /* 0x00000007020a7210 */ /* 0x000fe20007a3e006 */
[----:B------:R-:W-:Y:S01]  /*0160*/  IMAD R7, R7, UR6, RZ ;  /* 0x0000000607077c24 */ /* 0x000fe2000f8e02ff */
[----:B------:R-:W-:Y:S01]  /*0170*/  SHF.R.S32.HI R6, RZ, 0x1f, R2 ;  /* 0x0000001fff067819 */ /* 0x000fe20000011402 */
[----:B------:R-:W0:Y:S01]  /*0180*/  LDCU.64 UR6, c[0x0][0x358] ;  /* 0x00006b00ff0677ac */ /* 0x000e220008000a00 */
[----:B------:R-:W-:Y:S02]  /*0190*/  LEA.HI.X.SX32 R13, R3, R8, 0x1, P0 ;  /* 0x00000008030d7211 */ /* 0x000fe400000f0eff */
[----:B------:R-:W-:-:S02]  /*01a0*/  IADD3.X R9, PT, PT, R6, R9, R8, P1, P2 ;  /* 0x0000000906097210 */ /* 0x000fc40000fe4408 */
[----:B----4-:R-:W-:Y:S02]  /*01b0*/  IADD3 R2, P0, P1, R12, UR8, R2 ;  /* 0x000000080c027c10 */ /* 0x010fe4000f91e002 */
[----:B------:R-:W-:Y:S02]  /*01c0*/  IADD3 R10, P2, PT, R10, UR8, RZ ;  /* 0x000000080a0a7c10 */ /* 0x000fe4000ff5e0ff */
[--C-:B------:R-:W-:Y:S02]  /*01d0*/  IADD3 R12, P3, P4, R12, UR8, R7.reuse ;  /* 0x000000080c0c7c10 */ /* 0x100fe4000fc7e007 */
[----:B------:R-:W-:Y:S02]  /*01e0*/  SHF.R.S32.HI R7, RZ, 0x1f, R7 ;  /* 0x0000001fff077819 */ /* 0x000fe40000011407 */
[----:B------:R-:W-:Y:S02]  /*01f0*/  IADD3.X R3, PT, PT, R13, UR9, R6, P0, P1 ;  /* 0x000000090d037c10 */ /* 0x000fe400087e2406 */
[----:B------:R-:W-:-:S02]  /*0200*/  IADD3.X R11, PT, PT, R9, UR9, RZ, P2, !PT ;  /* 0x00000009090b7c10 */ /* 0x000fc400097fe4ff */
[----:B------:R-:W-:Y:S01]  /*0210*/  IADD3.X R13, PT, PT, R13, UR9, R7, P3, P4 ;  /* 0x000000090d0d7c10 */ /* 0x000fe20009fe8407 */
[----:B--2---:R-:W-:-:S04]  /*0220*/  IMAD.WIDE.U32 R2, R4, 0x2, R2 ;  /* 0x0000000204027825 */ /* 0x004fc800078e0002 */
[C---:B------:R-:W-:Y:S01]  /*0230*/  IMAD.WIDE.U32 R10, R4.reuse, 0x2, R10 ;  /* 0x00000002040a7825 */ /* 0x040fe200078e000a */
[----:B0-----:R-:W2:Y:S03]  /*0240*/  LDG.E.U16 R14, desc[UR6][R2.64] ;  /* 0x00000006020e7981 */ /* 0x001ea6000c1e1500 */
[----:B------:R-:W-:Y:S02]  /*0250*/  IMAD.WIDE.U32 R12, R4, 0x2, R12 ;  /* 0x00000002040c7825 */ /* 0x000fe400078e000c */
[----:B------:R-:W3:Y:S04]  /*0260*/  LDG.E.U16 R10, desc[UR6][R10.64] ;  /* 0x000000060a0a7981 */ /* 0x000ee8000c1e1500 */
[----:B------:R-:W4:Y:S01]  /*0270*/  LDG.E.U16 R12, desc[UR6][R12.64] ;  /* 0x000000060c0c7981 */ /* 0x000f22000c1e1500 */
[----:B------:R-:W0:Y:S01]  /*0280*/  S2UR UR5, SR_CgaCtaId ;  /* 0x00000000000579c3 */ /* 0x000e220000008800 */
[----:B------:R-:W-:Y:S01]  /*0290*/  UMOV UR4, 0x400 ;  /* 0x0000040000047882 */ /* 0x000fe20000000000 */
[----:B------:R-:W-:-:S02]  /*02a0*/  IMAD R7, R0, R5, R4 ;  /* 0x0000000500077224 */ /* 0x000fc400078e0204 */
[C---:B------:R-:W-:Y:S01]  /*02b0*/  IMAD R6, R5.reuse, R5, RZ ;  /* 0x0000000505067224 */ /* 0x040fe200078e02ff */
[----:B------:R-:W-:-:S03]  /*02c0*/  ISETP.GE.AND P0, PT, R5, 0x1, PT ;  /* 0x000000010500780c */ /* 0x000fc60003f06270 */
[----:B------:R-:W-:Y:S01]  /*02d0*/  IMAD.SHL.U32 R8, R6, 0x2, RZ ;  /* 0x0000000206087824 */ /* 0x000fe200078e00ff */
[----:B0-----:R-:W-:-:S06]  /*02e0*/  ULEA UR4, UR5, UR4, 0x18 ;  /* 0x0000000405047291 */ /* 0x001fcc000f8ec0ff */
[----:B------:R-:W-:-:S05]  /*02f0*/  LEA R7, R7, UR4, 0x1 ;  /* 0x0000000407077c11 */ /* 0x000fca000f8e08ff */
[----:B------:R-:W-:-:S04]  /*0300*/  IMAD.IADD R9, R8, 0x1, R7 ;  /* 0x0000000108097824 */ /* 0x000fc800078e0207 */
[----:B------:R-:W-:Y:S01]  /*0310*/  IMAD.IADD R15, R8, 0x1, R9 ;  /* 0x00000001080f7824 */ /* 0x000fe200078e0209 */
[----:B--2---:R0:W-:Y:S04]  /*0320*/  STS.U16 [R7], R14 ;  /* 0x0000000e07007388 */ /* 0x0041e80000000400 */
[----:B---3--:R0:W-:Y:S04]  /*0330*/  STS.U16 [R9], R10 ;  /* 0x0000000a09007388 */ /* 0x0081e80000000400 */
[----:B----4-:R0:W-:Y:S01]  /*0340*/  STS.U16 [R15], R12 ;  /* 0x0000000c0f007388 */ /* 0x0101e20000000400 */
[----:B------:R-:W-:Y:S06]  /*0350*/  BAR.SYNC.DEFER_BLOCKING 0x0 ;  /* 0x0000000000007b1d */ /* 0x000fec0000010000 */
[----:B------:R-:W-:Y:S05]  /*0360*/  @!P0 BRA `(.L_x_0) ;  /* 0x0000000400548947 */ /* 0x000fea0003800000 */
[C---:B------:R-:W-:Y:S01]  /*0370*/  ISETP.GE.U32.AND P1, PT, R5.reuse, 0x4, PT ;  /* 0x000000040500780c */ /* 0x040fe20003f26070 */
[----:B0-----:R-:W-:Y:S01]  /*0380*/  IMAD.MOV.U32 R10, RZ, RZ, RZ ;  /* 0x000000ffff0a7224 */ /* 0x001fe200078e00ff */
[----:B------:R-:W-:-:S04]  /*0390*/  LOP3.LUT R9, R5, 0x3, RZ, 0xc0, !PT ;  /* 0x0000000305097812 */ /* 0x000fc800078ec0ff */
[----:B------:R-:W-:-:S07]  /*03a0*/  ISETP.NE.AND P0, PT, R9, RZ, PT ;  /* 0x000000ff0900720c */ /* 0x000fce0003f05270 */
[----:B------:R-:W-:Y:S06]  /*03b0*/  @!P1 BRA `(.L_x_1) ;  /* 0x0000000000e49947 */ /* 0x000fec0003800000 */
[----:B------:R-:W0:Y:S01]  /*03c0*/  LDC R11, c[0x0][0x390] ;  /* 0x0000e400ff0b7b82 */ /* 0x000e220000000800 */
[----:B------:R-:W-:Y:S01]  /*03d0*/  IMAD.IADD R14, R0, 0x1, R5 ;  /* 0x00000001000e7824 */ /* 0x000fe200078e0205 */
[C---:B------:R-:W-:Y:S02]  /*03e0*/  LOP3.LUT R10, R5.reuse, 0x7ffffffc, RZ, 0xc0, !PT ;  /* 0x7ffffffc050a7812 */ /* 0x040fe400078ec0ff */
[C---:B------:R-:W-:Y:S01]  /*03f0*/  LEA R12, R5.reuse, 0x2, 0x2 ;  /* 0x00000002050c7811 */ /* 0x040fe200078e10ff */
[----:B------:R-:W-:Y:S01]  /*0400*/  IMAD.SHL.U32 R14, R14, 0x2, RZ ;  /* 0x000000020e0e7824 */ /* 0x000fe200078e00ff */
[C---:B------:R-:W-:Y:S01]  /*0410*/  LEA R16, R5.reuse, 0x6, 0x2 ;  /* 0x0000000605107811 */ /* 0x040fe200078e10ff */
[----:B------:R-:W-:Y:S01]  /*0420*/  IMAD.MOV R15, RZ, RZ, -R10 ;  /* 0x000000ffff0f7224 */ /* 0x000fe200078e0a0a */
[----:B------:R-:W-:Y:S01]  /*0430*/  LEA R13, R4, UR4, 0x1 ;  /* 0x00000004040d7c11 */ /* 0x000fe2000f8e08ff */
[----:B------:R-:W-:Y:S01]  /*0440*/  IMAD R17, R14, R5, UR4 ;  /* 0x000000040e117e24 */ /* 0x000fe2000f8e0205 */
[----:B------:R-:W-:-:S03]  /*0450*/  LEA R14, R5, 0x4, 0x2 ;  /* 0x00000004050e7811 */ /* 0x000fc600078e10ff */
[----:B------:R-:W-:-:S07]  /*0460*/  VIADD R17, R17, 0x4 ;  /* 0x0000000411117836 */ /* 0x000fce0000000000 */
.L_x_2:
[----:B------:R-:W-:Y:S01]  /*0470*/  IMAD R18, R6, 0x4, R13 ;  /* 0x0000000406127824 */ /* 0x000fe200078e020d */
[----:B------:R-:W-:Y:S01]  /*0480*/  LDS.U16 R5, [R17+-0x4] ;  /* 0xfffffc0011057984 */ /* 0x000fe20000000400 */
[----:B------:R-:W-:-:S03]  /*0490*/  VIADD R15, R15, 0x4 ;  /* 0x000000040f0f7836 */ /* 0x000fc60000000000 */
[----:B------:R-:W1:Y:S04]  /*04a0*/  LDS.U16 R19, [R7] ;  /* 0x0000000007137984 */ /* 0x000e680000000400 */
[----:B------:R-:W2:Y:S01]  /*04b0*/  LDS.U16 R18, [R18] ;  /* 0x0000000012127984 */ /* 0x000ea20000000400 */
[----:B-1----:R-:W-:Y:S01]  /*04c0*/  PRMT R20, R19, 0x9910, RZ ;  /* 0x0000991013147816 */ /* 0x002fe200000000ff */
[----:B--2---:R-:W-:-:S05]  /*04d0*/  IMAD.IADD R22, R5, 0x1, R18 ;  /* 0x0000000105167824 */ /* 0x004fca00078e0212 */
[----:B------:R-:W-:-:S04]  /*04e0*/  PRMT R5, R22, 0x9910, RZ ;  /* 0x0000991016057816 */ /* 0x000fc800000000ff */
[----:B------:R-:W-:Y:S01]  /*04f0*/  ISETP.GT.AND P1, PT, R20, R5, PT ;  /* 0x000000051400720c */ /* 0x000fe20003f24270 */
[----:B0-----:R-:W-:-:S04]  /*0500*/  IMAD.MOV.U32 R5, RZ, RZ, R11 ;  /* 0x000000ffff057224 */ /* 0x001fc800078e000b */
[----:B------:R-:W-:-:S08]  /*0510*/  IMAD R19, R12, R5, R13 ;  /* 0x000000050c137224 */ /* 0x000fd000078e020d */
[----:B------:R-:W-:Y:S01]  /*0520*/  @P1 STS.U16 [R7], R22 ;  /* 0x0000001607001388 */ /* 0x000fe20000000400 */
[----:B------:R-:W-:Y:S06]  /*0530*/  BAR.SYNC.DEFER_BLOCKING 0x0 ;  /* 0x0000000000007b1d */ /* 0x000fec0000010000 */
[----:B------:R-:W-:Y:S04]  /*0540*/  LDS.U16 R19, [R19] ;  /* 0x0000000013137984 */ /* 0x000fe80000000400 */
[----:B------:R-:W0:Y:S04]  /*0550*/  LDS.U16 R18, [R17+-0x2] ;  /* 0xfffffe0011127984 */ /* 0x000e280000000400 */
[----:B------:R-:W1:Y:S01]  /*0560*/  LDS.U16 R20, [R7] ;  /* 0x0000000007147984 */ /* 0x000e620000000400 */
[----:B0-----:R-:W-:Y:S01]  /*0570*/  IMAD.IADD R24, R18, 0x1, R19 ;  /* 0x0000000112187824 */ /* 0x001fe200078e0213 */
[----:B-1----:R-:W-:Y:S01]  /*0580*/  PRMT R21, R20, 0x9910, RZ ;  /* 0x0000991014157816 */ /* 0x002fe200000000ff */
[----:B------:R-:W-:-:S03]  /*0590*/  IMAD R20, R14, R5, R13 ;  /* 0x000000050e147224 */ /* 0x000fc600078e020d */
[----:B------:R-:W-:-:S04]  /*05a0*/  PRMT R18, R24, 0x9910, RZ ;  /* 0x0000991018127816 */ /* 0x000fc800000000ff */
[----:B------:R-:W-:-:S13]  /*05b0*/  ISETP.GT.AND P1, PT, R21, R18, PT ;  /* 0x000000121500720c */ /* 0x000fda0003f24270 */
[----:B------:R-:W-:Y:S01]  /*05c0*/  @P1 STS.U16 [R7], R24 ;  /* 0x0000001807001388 */ /* 0x000fe20000000400 */
[----:B------:R-:W-:Y:S06]  /*05d0*/  BAR.SYNC.DEFER_BLOCKING 0x0 ;  /* 0x0000000000007b1d */ /* 0x000fec0000010000 */
[----:B------:R-:W-:Y:S04]  /*05e0*/  LDS.U16 R19, [R20] ;  /* 0x0000000014137984 */ /* 0x000fe80000000400 */
[----:B------:R-:W0:Y:S04]  /*05f0*/  LDS.U16 R18, [R17] ;  /* 0x0000000011127984 */ /* 0x000e280000000400 */
[----:B------:R-:W1:Y:S01]  /*0600*/  LDS.U16 R21, [R7] ;  /* 0x0000000007157984 */ /* 0x000e620000000400 */
[----:B0-----:R-:W-:Y:S01]  /*0610*/  IMAD.IADD R22, R18, 0x1, R19 ;  /* 0x0000000112167824 */ /* 0x001fe200078e0213 */
[----:B-1----:R-:W-:-:S04]  /*0620*/  PRMT R19, R21, 0x9910, RZ ;  /* 0x0000991015137816 */ /* 0x002fc800000000ff */
[----:B------:R-:W-:-:S04]  /*0630*/  PRMT R18, R22, 0x9910, RZ ;  /* 0x0000991016127816 */ /* 0x000fc800000000ff */
[----:B------:R-:W-:Y:S01]  /*0640*/  ISETP.GT.AND P1, PT, R19, R18, PT ;  /* 0x000000121300720c */ /* 0x000fe20003f24270 */
[--C-:B------:R-:W-:Y:S02]  /*0650*/  IMAD R19, R16, R5, R13.reuse ;  /* 0x0000000510137224 */ /* 0x100fe400078e020d */
[----:B------:R-:W-:-:S10]  /*0660*/  IMAD R13, R5, 0x8, R13 ;  /* 0x00000008050d7824 */ /* 0x000fd400078e020d */
[----:B------:R-:W-:Y:S01]  /*0670*/  @P1 STS.U16 [R7], R22 ;  /* 0x0000001607001388 */ /* 0x000fe20000000400 */
[----:B------:R-:W-:Y:S06]  /*0680*/  BAR.SYNC.DEFER_BLOCKING 0x0 ;  /* 0x0000000000007b1d */ /* 0x000fec0000010000 */
[----:B------:R-:W-:Y:S04]  /*0690*/  LDS.U16 R19, [R19] ;  /* 0x0000000013137984 */ /* 0x000fe80000000400 */
[----:B------:R0:W1:Y:S04]  /*06a0*/  LDS.U16 R18, [R17+0x2] ;  /* 0x0000020011127984 */ /* 0x0000680000000400 */
[----:B------:R-:W2:Y:S01]  /*06b0*/  LDS.U16 R20, [R7] ;  /* 0x0000000007147984 */ /* 0x000ea20000000400 */
[----:B0-----:R-:W-:-:S02]  /*06c0*/  VIADD R17, R17, 0x8 ;  /* 0x0000000811117836 */ /* 0x001fc40000000000 */
[----:B-1----:R-:W-:Y:S01]  /*06d0*/  IMAD.IADD R24, R18, 0x1, R19 ;  /* 0x0000000112187824 */ /* 0x002fe200078e0213 */
[----:B--2---:R-:W-:-:S04]  /*06e0*/  PRMT R21, R20, 0x9910, RZ ;  /* 0x0000991014157816 */ /* 0x004fc800000000ff */
[----:B------:R-:W-:-:S04]  /*06f0*/  PRMT R18, R24, 0x9910, RZ ;  /* 0x0000991018127816 */ /* 0x000fc800000000ff */
[----:B------:R-:W-:-:S13]  /*0700*/  ISETP.GT.AND P1, PT, R21, R18, PT ;  /* 0x000000121500720c */ /* 0x000fda0003f24270 */
[----:B------:R1:W-:Y:S01]  /*0710*/  @P1 STS.U16 [R7], R24 ;  /* 0x0000001807001388 */ /* 0x0003e20000000400 */
[----:B------:R-:W-:Y:S01]  /*0720*/  BAR.SYNC.DEFER_BLOCKING 0x0 ;  /* 0x0000000000007b1d */ /* 0x000fe20000010000 */
[----:B------:R-:W-:-:S13]  /*0730*/  ISETP.NE.AND P1, PT, R15, RZ, PT ;  /* 0x000000ff0f00720c */ /* 0x000fda0003f25270 */
[----:B-1----:R-:W-:Y:S05]  /*0740*/  @P1 BRA `(.L_x_2) ;  /* 0xfffffffc00481947 */ /* 0x002fea000383ffff */
.L_x_1:
[----:B------:R-:W-:Y:S05]  /*0750*/  @!P0 BRA `(.L_x_0) ;  /* 0x0000000000588947 */ /* 0x000fea0003800000 */
[----:B------:R-:W0:Y:S01]  /*0760*/  LDC R13, c[0x0][0x390] ;  /* 0x0000e400ff0d7b82 */ /* 0x000e220000000800 */
[-C--:B------:R-:W-:Y:S02]  /*0770*/  IMAD R11, R10, R5.reuse, R4 ;  /* 0x000000050a0b7224 */ /* 0x080fe400078e0204 */
[----:B------:R-:W-:Y:S02]  /*0780*/  IMAD R5, R0, R5, R10 ;  /* 0x0000000500057224 */ /* 0x000fe400078e020a */
[----:B------:R-:W-:Y:S02]  /*0790*/  IMAD R11, R6, 0x2, R11 ;  /* 0x00000002060b7824 */ /* 0x000fe400078e020b */
[----:B------:R-:W-:Y:S02]  /*07a0*/  IMAD R5, R5, 0x2, R8 ;  /* 0x0000000205057824 */ /* 0x000fe400078e0208 */
[----:B------:R-:W-:Y:S01]  /*07b0*/  IMAD.MOV R9, RZ, RZ, -R9 ;  /* 0x000000ffff097224 */ /* 0x000fe200078e0a09 */
[----:B------:R-:W-:Y:S01]  /*07c0*/  LEA R0, R11, UR4, 0x1 ;  /* 0x000000040b007c11 */ /* 0x000fe2000f8e08ff */
[----:B------:R-:W-:-:S07]  /*07d0*/  VIADD R5, R5, UR4 ;  /* 0x0000000405057c36 */ /* 0x000fce0008000000 */
.L_x_3:
[----:B------:R1:W-:Y:S01]  /*07e0*/  LDS.U16 R4, [R5] ;  /* 0x0000000005047984 */ /* 0x0003e20000000400 */
[----:B------:R-:W-:-:S03]  /*07f0*/  VIADD R9, R9, 0x1 ;  /* 0x0000000109097836 */ /* 0x000fc60000000000 */
[----:B------:R0:W2:Y:S04]  /*0800*/  LDS.U16 R11, [R0] ;  /* 0x00000000000b7984 */ /* 0x0000a80000000400 */
[----:B------:R-:W3:Y:S01]  /*0810*/  LDS.U16 R6, [R7] ;  /* 0x0000000007067984 */ /* 0x000ee20000000400 */
[----:B-1----:R-:W-:Y:S02]  /*0820*/  VIADD R5, R5, 0x2 ;  /* 0x0000000205057836 */ /* 0x002fe40000000000 */
[----:B0-----:R-:W-:Y:S02]  /*0830*/  IMAD R0, R13, 0x2, R0 ;  /* 0x000000020d007824 */ /* 0x001fe400078e0200 */
[----:B--2---:R-:W-:Y:S01]  /*0840*/  IMAD.IADD R8, R4, 0x1, R11 ;  /* 0x0000000104087824 */ /* 0x004fe200078e020b */
[----:B---3--:R-:W-:-:S04]  /*0850*/  PRMT R11, R6, 0x9910, RZ ;  /* 0x00009910060b7816 */ /* 0x008fc800000000ff */
[----:B------:R-:W-:-:S04]  /*0860*/  PRMT R4, R8, 0x9910, RZ ;  /* 0x0000991008047816 */ /* 0x000fc800000000ff */
[----:B------:R-:W-:-:S13]  /*0870*/  ISETP.GT.AND P0, PT, R11, R4, PT ;  /* 0x000000040b00720c */ /* 0x000fda0003f04270 */
[----:B------:R1:W-:Y:S01]  /*0880*/  @P0 STS.U16 [R7], R8 ;  /* 0x0000000807000388 */ /* 0x0003e20000000400 */
[----:B------:R-:W-:Y:S01]  /*0890*/  BAR.SYNC.DEFER_BLOCKING 0x0 ;  /* 0x0000000000007b1d */ /* 0x000fe20000010000 */
[----:B------:R-:W-:-:S13]  /*08a0*/  ISETP.NE.AND P0, PT, R9, RZ, PT ;  /* 0x000000ff0900720c */ /* 0x000fda0003f05270 */
[----:B-1----:R-:W-:Y:S05]  /*08b0*/  @P0 BRA `(.L_x_3) ;  /* 0xfffffffc00c80947 */ /* 0x002fea000383ffff */
.L_x_0:
[----:B------:R-:W-:Y:S06]  /*08c0*/  BAR.SYNC.DEFER_BLOCKING 0x0 ;  /* 0x0000000000007b1d */ /* 0x000fec0000010000 */
[----:B0-----:R-:W0:Y:S04]  /*08d0*/  LDS.U16 R7, [R7] ;  /* 0x0000000007077984 */ /* 0x001e280000000400 */
[----:B0-----:R-:W-:Y:S01]  /*08e0*/  STG.E.U16 desc[UR6][R2.64], R7 ;  /* 0x0000000702007986 */ /* 0x001fe2000c101506 */
[----:B------:R-:W-:Y:S05]  /*08f0*/  EXIT ;  /* 0x000000000000794d */ /* 0x000fea0003800000 */
.L_x_4:
[----:B------:R-:W-:-:S00]  /*0900*/  BRA `(.L_x_4) ;  /* 0xfffffffc00fc7947 */ /* 0x000fc0000383ffff */
[----:B------:R-:W-:-:S00]  /*0910*/  NOP ;  /* 0x0000000000007918 */ /* 0x000fc00000000000 */
        /* <DEDUP_REMOVED lines=14> */
.L_x_41:


//--------------------- .text._Z17blocked_FW_phase3Psiii --------------------------
	.section	.text._Z17blocked_FW_phase3Psiii,"ax",@progbits
	.align	128
        .global         _Z17blocked_FW_phase3Psiii
        .type           _Z17blocked_FW_phase3Psiii,@function
        .size           _Z17blocked_FW_phase3Psiii,(.L_x_42 - _Z17blocked_FW_phase3Psiii)
        .other          _Z17blocked_FW_phase3Psiii,@"STO_CUDA_ENTRY STV_DEFAULT"
_Z17blocked_FW_phase3Psiii:
.text._Z17blocked_FW_phase3Psiii:
[----:B------:R-:W-:Y:S08]  /*0000*/  LDC R1, c[0x0][0x37c] ;  /* 0x0000df00ff017b82 */ /* 0x000ff00000000800 */
[----:B------:R-:W0:Y:S08]  /*0010*/  S2UR UR5, SR_CTAID.X ;  /* 0x00000000000579c3 */ /* 0x000e300000002500 */
[----:B------:R-:W0:Y:S08]  /*0020*/  LDC R7, c[0x0][0x38c] ;  /* 0x0000e300ff077b82 */ /* 0x000e300000000800 */
[----:B------:R-:W1:Y:S01]  /*0030*/  S2UR UR4, SR_CTAID.Y ;  /* 0x00000000000479c3 */ /* 0x000e620000002600 */
[----:B0-----:R-:W-:-:S02]  /*0040*/  ISETP.NE.AND P0, PT, R7, UR5, PT ;  /* 0x0000000507007c0c */ /* 0x001fc4000bf05270 */
[----:B-1----:R-:W-:-:S13]  /*0050*/  ISETP.EQ.AND P1, PT, R7, UR4, PT ;  /* 0x0000000407007c0c */ /* 0x002fda000bf22270 */
[----:B------:R-:W-:Y:S05]  /*0060*/  @!P0 EXIT P1 ;  /* 0x000000000000894d */ /* 0x000fea0000800000 */
[----:B------:R-:W0:Y:S01]  /*0070*/  S2R R0, SR_TID.X ;  /* 0x0000000000007919 */ /* 0x000e220000002100 */
[----:B------:R-:W1:Y:S01]  /*0080*/  LDCU UR6, c[0x0][0x390] ;  /* 0x00007200ff0677ac */ /* 0x000e620008000800 */
[----:B------:R-:W2:Y:S01]  /*0090*/  LDC.64 R12, c[0x0][0x380] ;  /* 0x0000e000ff0c7b82 */ /* 0x000ea20000000a00 */
[----:B------:R-:W0:Y:S01]  /*00a0*/  S2R R5, SR_TID.Y ;  /* 0x0000000000057919 */ /* 0x000e220000002200 */
[----:B------:R-:W3:Y:S01]  /*00b0*/  LDCU UR8, c[0x0][0x388] ;  /* 0x00007100ff0877ac */ /* 0x000ee20008000800 */
[----:B-1----:R-:W-:Y:S01]  /*00c0*/  IMAD.U32 R4, RZ, RZ, UR6 ;  /* 0x00000006ff047e24 */ /* 0x002fe2000f8e00ff */
[----:B------:R-:W1:Y:S03]  /*00d0*/  LDCU.64 UR6, c[0x0][0x358] ;  /* 0x00006b00ff0677ac */ /* 0x000e660008000a00 */
[----:B------:R-:W-:Y:S01]  /*00e0*/  IMAD R2, R7, R4, RZ ;  /* 0x0000000407027224 */ /* 0x000fe200078e02ff */
[----:B---3--:R-:W-:-:S02]  /*00f0*/  UIMAD UR4, UR4, UR8, URZ ;  /* 0x00000008040472a4 */ /* 0x008fc4000f8e02ff */
[----:B0-----:R-:W-:-:S04]  /*0100*/  IMAD R3, R5, UR8, R0 ;  /* 0x0000000805037c24 */ /* 0x001fc8000f8e0200 */
[C---:B------:R-:W-:Y:S02]  /*0110*/  IMAD R7, R4.reuse, UR5, R3 ;  /* 0x0000000504077c24 */ /* 0x040fe4000f8e0203 */
[----:B------:R-:W-:Y:S02]  /*0120*/  IMAD.IADD R9, R3, 0x1, R2 ;  /* 0x0000000103097824 */ /* 0x000fe400078e0202 */
[C---:B------:R-:W-:Y:S02]  /*0130*/  IMAD R3, R4.reuse, UR4, R7 ;  /* 0x0000000404037c24 */ /* 0x040fe4000f8e0207 */
[----:B------:R-:W-:Y:S02]  /*0140*/  IMAD R9, R4, UR4, R9 ;  /* 0x0000000404097c24 */ /* 0x000fe4000f8e0209 */
[----:B------:R-:W-:Y:S02]  /*0150*/  IMAD R7, R2, UR8, R7 ;  /* 0x0000000802077c24 */ /* 0x000fe4000f8e0207 */
[----:B--2---:R-:W-:-:S04]  /*0160*/  IMAD.WIDE R2, R3, 0x2, R12 ;  /* 0x0000000203027825 */ /* 0x004fc800078e020c */
[--C-:B------:R-:W-:Y:S01]  /*0170*/  IMAD.WIDE R10, R9, 0x2, R12.reuse ;  /* 0x00000002090a7825 */ /* 0x100fe200078e020c */
[----:B-1----:R-:W2:Y:S03]  /*0180*/  LDG.E.U16 R14, desc[UR6][R2.64] ;  /* 0x00000006020e7981 */ /* 0x002ea6000c1e1500 */
[----:B------:R-:W-:Y:S02]  /*0190*/  IMAD.WIDE R12, R7, 0x2, R12 ;  /* 0x00000002070c7825 */ /* 0x000fe400078e020c */
[----:B------:R-:W3:Y:S04]  /*01a0*/  LDG.E.U16 R10, desc[UR6][R10.64] ;  /* 0x000000060a0a7981 */ /* 0x000ee8000c1e1500 */
[----:B------:R-:W4:Y:S01]  /*01b0*/  LDG.E.U16 R12, desc[UR6][R12.64] ;  /* 0x000000060c0c7981 */ /* 0x000f22000c1e1500 */
[----:B------:R-:W0:Y:S01]  /*01c0*/  S2UR UR5, SR_CgaCtaId ;  /* 0x00000000000579c3 */ /* 0x000e220000008800 */
[----:B------:R-:W-:Y:S01]  /*01d0*/  UMOV UR4, 0x400 ;  /* 0x0000040000047882 */ /* 0x000fe20000000000 */
[----:B------:R-:W-:-:S02]  /*01e0*/  IMAD R7, R5, R4, R0 ;  /* 0x0000000405077224 */ /* 0x000fc400078e0200 */
[----:B------:R-:W-:-:S04]  /*01f0*/  IMAD R6, R4, R4, RZ ;  /* 0x0000000404067224 */ /* 0x000fc800078e02ff */
[----:B------:R-:W-:Y:S01]  /*0200*/  IMAD.SHL.U32 R8, R6, 0x2, RZ ;  /* 0x0000000206087824 */ /* 0x000fe200078e00ff */
[----:B------:R-:W-:Y:S01]  /*0210*/  ISETP.GE.AND P0, PT, R4, 0x1, PT ;  /* 0x000000010400780c */ /* 0x000fe20003f06270 */
[----:B0-----:R-:W-:-:S06]  /*0220*/  ULEA UR4, UR5, UR4, 0x18 ;  /* 0x0000000405047291 */ /* 0x001fcc000f8ec0ff */
[----:B------:R-:W-:-:S04]  /*0230*/  LEA R7, R7, UR4, 0x1 ;  /* 0x0000000407077c11 */ /* 0x000fc8000f8e08ff */
[----:B------:R-:W-:-:S05]  /*0240*/  IADD3 R9, PT, PT, R8, R7, RZ ;  /* 0x0000000708097210 */ /* 0x000fca0007ffe0ff */
[----:B------:R-:W-:Y:S01]  /*0250*/  IMAD.IADD R15, R8, 0x1, R9 ;  /* 0x00000001080f7824 */ /* 0x000fe200078e0209 */
[----:B--2---:R0:W-:Y:S04]  /*0260*/  STS.U16 [R7], R14 ;  /* 0x0000000e07007388 */ /* 0x0041e80000000400 */
[----:B---3--:R0:W-:Y:S04]  /*0270*/  STS.U16 [R9], R10 ;  /* 0x0000000a09007388 */ /* 0x0081e80000000400 */
[----:B----4-:R0:W-:Y:S01]  /*0280*/  STS.U16 [R15], R12 ;  /* 0x0000000c0f007388 */ /* 0x0101e20000000400 */
[----:B------:R-:W-:Y:S06]  /*0290*/  BAR.SYNC.DEFER_BLOCKING 0x0 ;  /* 0x0000000000007b1d */ /* 0x000fec0000010000 */
[----:B------:R-:W-:Y:S05]  /*02a0*/  @!P0 BRA `(.L_x_5) ;  /* 0x0000000400548947 */ /* 0x000fea0003800000 */
[C---:B------:R-:W-:Y:S01]  /*02b0*/  ISETP.GE.U32.AND P1, PT, R4.reuse, 0x4, PT ;  /* 0x000000040400780c */ /* 0x040fe20003f26070 */
[----:B------:R-:W-:Y:S01]  /*02c0*/  IMAD.MOV.U32 R11, RZ, RZ, RZ ;  /* 0x000000ffff0b7224 */ /* 0x000fe200078e00ff */
[----:B0-----:R-:W-:-:S04]  /*02d0*/  LOP3.LUT R9, R4, 0x3, RZ, 0xc0, !PT ;  /* 0x0000000304097812 */ /* 0x001fc800078ec0ff */
[----:B------:R-:W-:-:S07]  /*02e0*/  ISETP.NE.AND P0, PT, R9, RZ, PT ;  /* 0x000000ff0900720c */ /* 0x000fce0003f05270 */
[----:B------:R-:W-:Y:S06]  /*02f0*/  @!P1 BRA `(.L_x_6) ;  /* 0x0000000000e49947 */ /* 0x000fec0003800000 */
[----:B------:R-:W0:Y:S01]  /*0300*/  LDC R10, c[0x0][0x390] ;  /* 0x0000e400ff0a7b82 */ /* 0x000e220000000800 */
[----:B------:R-:W-:Y:S01]  /*0310*/  IMAD.IADD R15, R5, 0x1, R4 ;  /* 0x00000001050f7824 */ /* 0x000fe200078e0204 */
[C---:B------:R-:W-:Y:S02]  /*0320*/  LOP3.LUT R11, R4.reuse, 0x7ffffffc, RZ, 0xc0, !PT ;  /* 0x7ffffffc040b7812 */ /* 0x040fe400078ec0ff */
[C---:B------:R-:W-:Y:S02]  /*0330*/  LEA R13, R4.reuse, 0x2, 0x2 ;  /* 0x00000002040d7811 */ /* 0x040fe400078e10ff */
[----:B------:R-:W-:Y:S01]  /*0340*/  SHF.L.U32 R15, R15, 0x1, RZ ;  /* 0x000000010f0f7819 */ /* 0x000fe200000006ff */
[----:B------:R-:W-:Y:S01]  /*0350*/  IMAD.MOV R12, RZ, RZ, -R11 ;  /* 0x000000ffff0c7224 */ /* 0x000fe200078e0a0b */
[----:B------:R-:W-:Y:S02]  /*0360*/  LEA R17, R4, 0x6, 0x2 ;  /* 0x0000000604117811 */ /* 0x000fe400078e10ff */
[----:B------:R-:W-:Y:S01]  /*0370*/  LEA R19, R0, UR4, 0x1 ;  /* 0x0000000400137c11 */ /* 0x000fe2000f8e08ff */
[----:B------:R-:W-:Y:S01]  /*0380*/  IMAD R14, R15, R4, UR4 ;  /* 0x000000040f0e7e24 */ /* 0x000fe2000f8e0204 */
[----:B------:R-:W-:-:S03]  /*0390*/  LEA R15, R4, 0x4, 0x2 ;  /* 0x00000004040f7811 */ /* 0x000fc600078e10ff */
[----:B------:R-:W-:-:S07]  /*03a0*/  VIADD R14, R14, 0x4 ;  /* 0x000000040e0e7836 */ /* 0x000fce0000000000 */
.L_x_7:
[----:B------:R-:W-:Y:S01]  /*03b0*/  LEA R16, R6, R19, 0x2 ;  /* 0x0000001306107211 */ /* 0x000fe200078e10ff */
[----:B------:R-:W-:Y:S01]  /*03c0*/  LDS.U16 R4, [R14+-0x4] ;  /* 0xfffffc000e047984 */ /* 0x000fe20000000400 */
[----:B------:R-:W-:-:S03]  /*03d0*/  IADD3 R12, PT, PT, R12, 0x4, RZ ;  /* 0x000000040c0c7810 */ /* 0x000fc60007ffe0ff */
[----:B------:R-:W1:Y:S04]  /*03e0*/  LDS.U16 R21, [R16] ;  /* 0x0000000010157984 */ /* 0x000e680000000400 */
[----:B------:R-:W2:Y:S01]  /*03f0*/  LDS.U16 R18, [R7] ;  /* 0x0000000007127984 */ /* 0x000ea20000000400 */
[----:B-1----:R-:W-:Y:S01]  /*0400*/  IMAD.IADD R22, R4, 0x1, R21 ;  /* 0x0000000104167824 */ /* 0x002fe200078e0215 */
[----:B--2---:R-:W-:-:S04]  /*0410*/  PRMT R21, R18, 0x9910, RZ ;  /* 0x0000991012157816 */ /* 0x004fc800000000ff */
        /* <DEDUP_REMOVED lines=9> */
[----:B0-----:R-:W-:-:S02]  /*04b0*/  IADD3 R24, PT, PT, R16, R21, RZ ;  /* 0x0000001510187210 */ /* 0x001fc40007ffe0ff */
[----:B-1----:R-:W-:Y:S01]  /*04c0*/  PRMT R21, R20, 0x9910, RZ ;  /* 0x0000991014157816 */ /* 0x002fe200000000ff */
[----:B------:R-:W-:Y:S01]  /*04d0*/  IMAD R20, R15, R4, R19 ;  /* 0x000000040f147224 */ /* 0x000fe200078e0213 */
        /* <DEDUP_REMOVED lines=8> */
[----:B-1----:R-:W-:Y:S01]  /*0560*/  PRMT R21, R18, 0x9910, RZ ;  /* 0x0000991012157816 */ /* 0x002fe200000000ff */
[----:B------:R-:W-:-:S03]  /*0570*/  IMAD R18, R17, R4, R19 ;  /* 0x0000000411127224 */ /* 0x000fc600078e0213 */
[----:B------:R-:W-:Y:S01]  /*0580*/  PRMT R16, R22, 0x9910, RZ ;  /* 0x0000991016107816 */ /* 0x000fe200000000ff */
[----:B------:R-:W-:-:S03]  /*0590*/  IMAD R19, R4, 0x8, R19 ;  /* 0x0000000804137824 */ /* 0x000fc600078e0213 */
[----:B------:R-:W-:-:S13]  /*05a0*/  ISETP.GT.AND P1, PT, R21, R16, PT ;  /* 0x000000101500720c */ /* 0x000fda0003f24270 */
        /* <DEDUP_REMOVED lines=14> */
.L_x_6:
[----:B------:R-:W-:Y:S05]  /*0690*/  @!P0 BRA `(.L_x_5) ;  /* 0x0000000000588947 */ /* 0x000fea0003800000 */
[----:B------:R-:W0:Y:S01]  /*06a0*/  LDC R15, c[0x0][0x390] ;  /* 0x0000e400ff0f7b82 */ /* 0x000e220000000800 */
[-C--:B------:R-:W-:Y:S02]  /*06b0*/  IMAD R13, R11, R4.reuse, R0 ;  /* 0x000000040b0d7224 */ /* 0x080fe400078e0200 */
[----:B------:R-:W-:Y:S02]  /*06c0*/  IMAD R5, R5, R4, R11 ;  /* 0x0000000405057224 */ /* 0x000fe400078e020b */
[----:B------:R-:W-:Y:S01]  /*06d0*/  IMAD.MOV R9, RZ, RZ, -R9 ;  /* 0x000000ffff097224 */ /* 0x000fe200078e0a09 */
[----:B------:R-:W-:Y:S01]  /*06e0*/  LEA R13, R6, R13, 0x1 ;  /* 0x0000000d060d7211 */ /* 0x000fe200078e08ff */
[----:B------:R-:W-:-:S03]  /*06f0*/  IMAD R5, R5, 0x2, R8 ;  /* 0x0000000205057824 */ /* 0x000fc600078e0208 */
[----:B------:R-:W-:Y:S02]  /*0700*/  LEA R0, R13, UR4, 0x1 ;  /* 0x000000040d007c11 */ /* 0x000fe4000f8e08ff */
[----:B------:R-:W-:-:S07]  /*0710*/  IADD3 R5, PT, PT, R5, UR4, RZ ;  /* 0x0000000405057c10 */ /* 0x000fce000fffe0ff */
.L_x_8:
[----:B------:R1:W-:Y:S01]  /*0720*/  LDS.U16 R4, [R5] ;  /* 0x0000000005047984 */ /* 0x0003e20000000400 */
[----:B------:R-:W-:-:S03]  /*0730*/  VIADD R9, R9, 0x1 ;  /* 0x0000000109097836 */ /* 0x000fc60000000000 */
[----:B------:R0:W2:Y:S04]  /*0740*/  LDS.U16 R11, [R0] ;  /* 0x00000000000b7984 */ /* 0x0000a80000000400 */
[----:B------:R-:W3:Y:S01]  /*0750*/  LDS.U16 R6, [R7] ;  /* 0x0000000007067984 */ /* 0x000ee20000000400 */
[----:B-1----:R-:W-:Y:S01]  /*0760*/  IADD3 R5, PT, PT, R5, 0x2, RZ ;  /* 0x0000000205057810 */ /* 0x002fe20007ffe0ff */
        /* <DEDUP_REMOVED lines=9> */
.L_x_5:
[----:B------:R-:W-:Y:S06]  /*0800*/  BAR.SYNC.DEFER_BLOCKING 0x0 ;  /* 0x0000000000007b1d */ /* 0x000fec0000010000 */
[----:B0-----:R-:W0:Y:S04]  /*0810*/  LDS.U16 R7, [R7] ;  /* 0x0000000007077984 */ /* 0x001e280000000400 */
[----:B0-----:R-:W-:Y:S01]  /*0820*/  STG.E.U16 desc[UR6][R2.64], R7 ;  /* 0x0000000702007986 */ /* 0x001fe2000c101506 */
[----:B------:R-:W-:Y:S05]  /*0830*/  EXIT ;  /* 0x000000000000794d */ /* 0x000fea0003800000 */
.L_x_9:
        /* <DEDUP_REMOVED lines=12> */
.L_x_42:


//--------------------- .text._Z23blocked_FW_phase2_pitchPsiii --------------------------
	.section	.text._Z23blocked_FW_phase2_pitchPsiii,"ax",@progbits
	.align	128
        .global         _Z23blocked_FW_phase2_pitchPsiii
        .type           _Z23blocked_FW_phase2_pitchPsiii,@function
        .size           _Z23blocked_FW_phase2_pitchPsiii,(.L_x_43 - _Z23blocked_FW_phase2_pitchPsiii)
        .other          _Z23blocked_FW_phase2_pitchPsiii,@"STO_CUDA_ENTRY STV_DEFAULT"
_Z23blocked_FW_phase2_pitchPsiii:
.text._Z23blocked_FW_phase2_pitchPsiii:
[----:B------:R-:W-:Y:S08]  /*0000*/  LDC R1, c[0x0][0x37c] ;  /* 0x0000df00ff017b82 */ /* 0x000ff00000000800 */
[----:B------:R-:W0:Y:S08]  /*0010*/  S2UR UR4, SR_CTAID.X ;  /* 0x00000000000479c3 */ /* 0x000e300000002500 */
[----:B------:R-:W0:Y:S02]  /*0020*/  LDC R3, c[0x0][0x38c] ;  /* 0x0000e300ff037b82 */ /* 0x000e240000000800 */
[----:B0-----:R-:W-:-:S13]  /*0030*/  ISETP.NE.AND P0, PT, R3, UR4, PT ;  /* 0x0000000403007c0c */ /* 0x001fda000bf05270 */
[----:B------:R-:W-:Y:S05]  /*0040*/  @!P0 EXIT ;  /* 0x000000000000894d */ /* 0x000fea0003800000 */
[----:B------:R-:W0:Y:S01]  /*0050*/  S2R R11, SR_TID.Y ;  /* 0x00000000000b7919 */ /* 0x000e220000002200 */
[----:B------:R-:W1:Y:S01]  /*0060*/  LDCU UR6, c[0x0][0x390] ;  /* 0x00007200ff0677ac */ /* 0x000e620008000800 */
[----:B------:R-:W2:Y:S01]  /*0070*/  S2R R9, SR_TID.X ;  /* 0x0000000000097919 */ /* 0x000ea20000002100 */
[----:B------:R-:W3:Y:S01]  /*0080*/  LDCU UR5, c[0x0][0x388] ;  /* 0x00007100ff0577ac */ /* 0x000ee20008000800 */
[----:B------:R-:W4:Y:S01]  /*0090*/  LDCU.64 UR10, c[0x0][0x380] ;  /* 0x00007000ff0a77ac */ /* 0x000f220008000a00 */
[----:B------:R-:W5:Y:S01]  /*00a0*/  LDCU.64 UR8, c[0x0][0x358] ;  /* 0x00006b00ff0877ac */ /* 0x000f620008000a00 */
[----:B-1----:R-:W-:-:S04]  /*00b0*/  IMAD.U32 R10, RZ, RZ, UR6 ;  /* 0x00000006ff0a7e24 */ /* 0x002fc8000f8e00ff */
[----:B------:R-:W-:Y:S02]  /*00c0*/  IMAD R0, R3, R10, RZ ;  /* 0x0000000a03007224 */ /* 0x000fe400078e02ff */
[----:B------:R-:W-:Y:S02]  /*00d0*/  IMAD R6, R10, UR4, RZ ;  /* 0x000000040a067c24 */ /* 0x000fe4000f8e02ff */
[----:B---3--:R-:W-:Y:S02]  /*00e0*/  IMAD R12, R0, UR5, RZ ;  /* 0x00000005000c7c24 */ /* 0x008fe4000f8e02ff */
[----:B------:R-:W-:Y:S02]  /*00f0*/  IMAD R4, R6, UR5, RZ ;  /* 0x0000000506047c24 */ /* 0x000fe4000f8e02ff */
[----:B0-----:R-:W-:Y:S01]  /*0100*/  IMAD R13, R11, UR5, RZ ;  /* 0x000000050b0d7c24 */ /* 0x001fe2000f8e02ff */
[----:B------:R-:W-:-:S04]  /*0110*/  SHF.R.S32.HI R14, RZ, 0x1f, R12 ;  /* 0x0000001fff0e7819 */ /* 0x000fc8000001140c */
[----:B------:R-:W-:Y:S02]  /*0120*/  SHF.R.S32.HI R7, RZ, 0x1f, R13 ;  /* 0x0000001fff077819 */ /* 0x000fe4000001140d */
[----:B------:R-:W-:-:S04]  /*0130*/  IADD3 R3, P0, PT, R0, R13, RZ ;  /* 0x0000000d00037210 */ /* 0x000fc80007f1e0ff */
[----:B------:R-:W-:Y:S02]  /*0140*/  LEA.HI.X.SX32 R15, R0, R7, 0x1, P0 ;  /* 0x00000007000f7211 */ /* 0x000fe400000f0eff */
[--C-:B------:R-:W-:Y:S02]  /*0150*/  SHF.R.S32.HI R0, RZ, 0x1f, R4.reuse ;  /* 0x0000001fff007819 */ /* 0x100fe40000011404 */
[C---:B----4-:R-:W-:Y:S02]  /*0160*/  IADD3 R4, P0, P1, R3.reuse, UR10, R4 ;  /* 0x0000000a03047c10 */ /* 0x050fe4000f91e004 */
[----:B------:R-:W-:Y:S02]  /*0170*/  IADD3 R2, P2, P3, R3, UR10, R12 ;  /* 0x0000000a03027c10 */ /* 0x000fe4000fb5e00c */
[C---:B------:R-:W-:Y:S02]  /*0180*/  IADD3.X R5, PT, PT, R15.reuse, UR11, R0, P0, P1 ;  /* 0x0000000b0f057c10 */ /* 0x040fe400087e2400 */
[----:B------:R-:W-:Y:S01]  /*0190*/  IADD3.X R3, PT, PT, R15, UR11, R14, P2, P3 ;  /* 0x0000000b0f037c10 */ /* 0x000fe200097e640e */
[----:B--2---:R-:W-:-:S04]  /*01a0*/  IMAD.WIDE.U32 R4, R9, 0x2, R4 ;  /* 0x0000000209047825 */ /* 0x004fc800078e0004 */
[----:B------:R-:W-:Y:S01]  /*01b0*/  IMAD.WIDE.U32 R2, R9, 0x2, R2 ;  /* 0x0000000209027825 */ /* 0x000fe200078e0002 */
[----:B-----5:R-:W2:Y:S04]  /*01c0*/  LDG.E.U16 R15, desc[UR8][R4.64] ;  /* 0x00000008040f7981 */ /* 0x020ea8000c1e1500 */
[----:B------:R-:W3:Y:S01]  /*01d0*/  LDG.E.U16 R17, desc[UR8][R2.64] ;  /* 0x0000000802117981 */ /* 0x000ee2000c1e1500 */
[----:B------:R-:W0:Y:S01]  /*01e0*/  S2UR UR6, SR_CgaCtaId ;  /* 0x00000000000679c3 */ /* 0x000e220000008800 */
[CC--:B------:R-:W-:Y:S01]  /*01f0*/  IMAD R0, R10.reuse, R10.reuse, RZ ;  /* 0x0000000a0a007224 */ /* 0x0c0fe200078e02ff */
[----:B------:R-:W-:Y:S01]  /*0200*/  UMOV UR5, 0x400 ;  /* 0x0000040000057882 */ /* 0x000fe20000000000 */
[----:B------:R-:W-:Y:S01]  /*0210*/  IMAD R8, R11, R10, RZ ;  /* 0x0000000a0b087224 */ /* 0x000fe200078e02ff */
[----:B------:R-:W-:-:S02]  /*0220*/  ISETP.GE.AND P0, PT, R10, 0x1, PT ;  /* 0x000000010a00780c */ /* 0x000fc40003f06270 */
[----:B------:R-:W-:Y:S01]  /*0230*/  R2UR UR4, R0 ;  /* 0x00000000000472ca */ /* 0x000fe200000e0000 */
[----:B------:R-:W-:Y:S01]  /*0240*/  IMAD.IADD R0, R8, 0x1, R9 ;  /* 0x0000000108007824 */ /* 0x000fe200078e0209 */
[----:B------:R-:W-:Y:S02]  /*0250*/  IADD3 R13, P1, P2, R12, R6, R13 ;  /* 0x000000060c0d7210 */ /* 0x000fe40007a3e00d */
[----:B------:R-:W-:Y:S02]  /*0260*/  SHF.R.S32.HI R12, RZ, 0x1f, R6 ;  /* 0x0000001fff0c7819 */ /* 0x000fe40000011406 */
[----:B------:R-:W-:Y:S02]  /*0270*/  IADD3 R6, P3, PT, R13, UR10, RZ ;  /* 0x0000000a0d067c10 */ /* 0x000fe4000ff7e0ff */
[----:B------:R-:W-:-:S04]  /*0280*/  IADD3.X R12, PT, PT, R14, R12, R7, P1, P2 ;  /* 0x0000000c0e0c7210 */ /* 0x000fc80000fe4407 */
[----:B------:R-:W-:Y:S01]  /*0290*/  IADD3.X R7, PT, PT, R12, UR11, RZ, P3, !PT ;  /* 0x0000000b0c077c10 */ /* 0x000fe20009ffe4ff */
[----:B------:R-:W-:Y:S02]  /*02a0*/  USHF.L.U32 UR4, UR4, 0x1, URZ ;  /* 0x0000000104047899 */ /* 0x000fe400080006ff */
[----:B0-----:R-:W-:-:S06]  /*02b0*/  ULEA UR5, UR6, UR5, 0x18 ;  /* 0x0000000506057291 */ /* 0x001fcc000f8ec0ff */
[----:B------:R-:W-:-:S05]  /*02c0*/  LEA R0, R0, UR5, 0x1 ;  /* 0x0000000500007c11 */ /* 0x000fca000f8e08ff */
[----:B--2---:R0:W-:Y:S04]  /*02d0*/  STS.U16 [R0], R15 ;  /* 0x0000000f00007388 */ /* 0x0041e80000000400 */
[----:B---3--:R0:W-:Y:S01]  /*02e0*/  STS.U16 [R0+UR4], R17 ;  /* 0x0000001100007988 */ /* 0x0081e20008000404 */
[----:B------:R-:W-:Y:S06]  /*02f0*/  BAR.SYNC.DEFER_BLOCKING 0x0 ;  /* 0x0000000000007b1d */ /* 0x000fec0000010000 */
[----:B------:R-:W-:Y:S05]  /*0300*/  @!P0 BRA `(.L_x_10) ;  /* 0x0000000400488947 */ /* 0x000fea0003800000 */
[C---:B------:R-:W-:Y:S01]  /*0310*/  ISETP.GE.U32.AND P1, PT, R10.reuse, 0x4, PT ;  /* 0x000000040a00780c */ /* 0x040fe20003f26070 */
[----:B------:R-:W-:Y:S01]  /*0320*/  IMAD.MOV.U32 R13, RZ, RZ, RZ ;  /* 0x000000ffff0d7224 */ /* 0x000fe200078e00ff */
[----:B------:R-:W-:-:S04]  /*0330*/  LOP3.LUT R12, R10, 0x3, RZ, 0xc0, !PT ;  /* 0x000000030a0c7812 */ /* 0x000fc800078ec0ff */
[----:B------:R-:W-:-:S07]  /*0340*/  ISETP.NE.AND P0, PT, R12, RZ, PT ;  /* 0x000000ff0c00720c */ /* 0x000fce0003f05270 */
[----:B------:R-:W-:Y:S06]  /*0350*/  @!P1 BRA `(.L_x_11) ;  /* 0x0000000000d89947 */ /* 0x000fec0003800000 */
[----:B------:R-:W1:Y:S01]  /*0360*/  LDC R14, c[0x0][0x390] ;  /* 0x0000e400ff0e7b82 */ /* 0x000e620000000800 */
[----:B------:R-:W-:Y:S02]  /*0370*/  LOP3.LUT R13, R10, 0x7ffffffc, RZ, 0xc0, !PT ;  /* 0x7ffffffc0a0d7812 */ /* 0x000fe400078ec0ff */
[----:B------:R-:W-:Y:S02]  /*0380*/  LEA R16, R8, UR5, 0x1 ;  /* 0x0000000508107c11 */ /* 0x000fe4000f8e08ff */
[C---:B0-----:R-:W-:Y:S01]  /*0390*/  LEA R15, R10.reuse, 0x2, 0x1 ;  /* 0x000000020a0f7811 */ /* 0x041fe200078e08ff */
[----:B------:R-:W-:Y:S01]  /*03a0*/  IMAD.MOV R18, RZ, RZ, -R13 ;  /* 0x000000ffff127224 */ /* 0x000fe200078e0a0d */
[----:B------:R-:W-:Y:S01]  /*03b0*/  LEA R17, R10, 0x4, 0x1 ;  /* 0x000000040a117811 */ /* 0x000fe200078e08ff */
[----:B------:R-:W-:Y:S01]  /*03c0*/  VIADD R16, R16, 0x4 ;  /* 0x0000000410107836 */ /* 0x000fe20000000000 */
[----:B------:R-:W-:Y:S02]  /*03d0*/  LEA R19, R10, 0x6, 0x1 ;  /* 0x000000060a137811 */ /* 0x000fe400078e08ff */
[----:B------:R-:W-:-:S07]  /*03e0*/  LEA R21, R9, UR5, 0x1 ;  /* 0x0000000509157c11 */ /* 0x000fce000f8e08ff */
.L_x_12:
[----:B------:R-:W-:Y:S01]  /*03f0*/  LDS.U16 R10, [R16+-0x4] ;  /* 0xfffffc00100a7984 */ /* 0x000fe20000000400 */
[----:B------:R-:W-:-:S03]  /*0400*/  VIADD R18, R18, 0x4 ;  /* 0x0000000412127836 */ /* 0x000fc60000000000 */
[----:B------:R-:W0:Y:S04]  /*0410*/  LDS.U16 R23, [R21+UR4] ;  /* 0x0000000415177984 */ /* 0x000e280008000400 */
[----:B------:R-:W2:Y:S01]  /*0420*/  LDS.U16 R20, [R0] ;  /* 0x0000000000147984 */ /* 0x000ea20000000400 */
[----:B0-----:R-:W-:Y:S01]  /*0430*/  IMAD.IADD R25, R10, 0x1, R23 ;  /* 0x000000010a197824 */ /* 0x001fe200078e0217 */
[----:B--2---:R-:W-:-:S04]  /*0440*/  PRMT R23, R20, 0x9910, RZ ;  /* 0x0000991014177816 */ /* 0x004fc800000000ff */
[----:B------:R-:W-:-:S04]  /*0450*/  PRMT R10, R25, 0x9910, RZ ;  /* 0x00009910190a7816 */ /* 0x000fc800000000ff */
[----:B------:R-:W-:Y:S01]  /*0460*/  ISETP.GT.AND P1, PT, R23, R10, PT ;  /* 0x0000000a1700720c */ /* 0x000fe20003f24270 */
[----:B-1----:R-:W-:-:S04]  /*0470*/  IMAD.MOV.U32 R10, RZ, RZ, R14 ;  /* 0x000000ffff0a7224 */ /* 0x002fc800078e000e */
[----:B------:R-:W-:-:S08]  /*0480*/  IMAD R22, R15, R10, R21 ;  /* 0x0000000a0f167224 */ /* 0x000fd000078e0215 */
[----:B------:R-:W-:Y:S01]  /*0490*/  @P1 STS.U16 [R0], R25 ;  /* 0x0000001900001388 */ /* 0x000fe20000000400 */
[----:B------:R-:W-:Y:S06]  /*04a0*/  BAR.SYNC.DEFER_BLOCKING 0x0 ;  /* 0x0000000000007b1d */ /* 0x000fec0000010000 */
[----:B------:R-:W-:Y:S04]  /*04b0*/  LDS.U16 R23, [R22] ;  /* 0x0000000016177984 */ /* 0x000fe80000000400 */
[----:B------:R-:W0:Y:S04]  /*04c0*/  LDS.U16 R20, [R16+-0x2] ;  /* 0xfffffe0010147984 */ /* 0x000e280000000400 */
[----:B------:R-:W1:Y:S01]  /*04d0*/  LDS.U16 R24, [R0] ;  /* 0x0000000000187984 */ /* 0x000e620000000400 */
[----:B0-----:R-:W-:Y:S01]  /*04e0*/  IMAD.IADD R27, R20, 0x1, R23 ;  /* 0x00000001141b7824 */ /* 0x001fe200078e0217 */
[----:B-1----:R-:W-:-:S04]  /*04f0*/  PRMT R23, R24, 0x9910, RZ ;  /* 0x0000991018177816 */ /* 0x002fc800000000ff */
[----:B------:R-:W-:-:S04]  /*0500*/  PRMT R20, R27, 0x9910, RZ ;  /* 0x000099101b147816 */ /* 0x000fc800000000ff */
[----:B------:R-:W-:Y:S01]  /*0510*/  ISETP.GT.AND P1, PT, R23, R20, PT ;  /* 0x000000141700720c */ /* 0x000fe20003f24270 */
[----:B------:R-:W-:-:S12]  /*0520*/  IMAD R23, R17, R10, R21 ;  /* 0x0000000a11177224 */ /* 0x000fd800078e0215 */
        /* <DEDUP_REMOVED lines=24> */
[----:B--2---:R-:W-:Y:S05]  /*06b0*/  @P1 BRA `(.L_x_12) ;  /* 0xfffffffc004c1947 */ /* 0x004fea000383ffff */
.L_x_11:
[----:B------:R-:W-:Y:S05]  /*06c0*/  @!P0 BRA `(.L_x_10) ;  /* 0x0000000000588947 */ /* 0x000fea0003800000 */
[----:B------:R-:W1:Y:S01]  /*06d0*/  LDC R18, c[0x0][0x390] ;  /* 0x0000e400ff127b82 */ /* 0x000e620000000800 */
[----:B------:R-:W-:Y:S02]  /*06e0*/  IMAD R10, R13, R10, R9 ;  /* 0x0000000a0d0a7224 */ /* 0x000fe400078e0209 */
[----:B------:R-:W-:Y:S02]  /*06f0*/  IMAD.IADD R13, R8, 0x1, R13 ;  /* 0x00000001080d7824 */ /* 0x000fe400078e020d */
[----:B------:R-:W-:Y:S01]  /*0700*/  IMAD.MOV R14, RZ, RZ, -R12 ;  /* 0x000000ffff0e7224 */ /* 0x000fe200078e0a0c */
[----:B------:R-:W-:Y:S02]  /*0710*/  LEA R10, R10, UR4, 0x1 ;  /* 0x000000040a0a7c11 */ /* 0x000fe4000f8e08ff */
[----:B------:R-:W-:-:S03]  /*0720*/  LEA R12, R13, UR5, 0x1 ;  /* 0x000000050d0c7c11 */ /* 0x000fc6000f8e08ff */
[----:B------:R-:W-:-:S07]  /*0730*/  VIADD R13, R10, UR5 ;  /* 0x000000050a0d7c36 */ /* 0x000fce0008000000 */
.L_x_13:
[----:B------:R2:W-:Y:S01]  /*0740*/  LDS.U16 R10, [R12] ;  /* 0x000000000c0a7984 */ /* 0x0005e20000000400 */
[----:B------:R-:W-:-:S03]  /*0750*/  VIADD R14, R14, 0x1 ;  /* 0x000000010e0e7836 */ /* 0x000fc60000000000 */
[----:B0-----:R-:W0:Y:S04]  /*0760*/  LDS.U16 R15, [R13] ;  /* 0x000000000d0f7984 */ /* 0x001e280000000400 */
[----:B------:R-:W3:Y:S01]  /*0770*/  LDS.U16 R16, [R0] ;  /* 0x0000000000107984 */ /* 0x000ee20000000400 */
[----:B--2---:R-:W-:Y:S02]  /*0780*/  VIADD R12, R12, 0x2 ;  /* 0x000000020c0c7836 */ /* 0x004fe40000000000 */
[----:B0-----:R-:W-:Y:S01]  /*0790*/  IMAD.IADD R17, R10, 0x1, R15 ;  /* 0x000000010a117824 */ /* 0x001fe200078e020f */
[----:B---3--:R-:W-:-:S04]  /*07a0*/  PRMT R15, R16, 0x9910, RZ ;  /* 0x00009910100f7816 */ /* 0x008fc800000000ff */
[----:B------:R-:W-:-:S04]  /*07b0*/  PRMT R10, R17, 0x9910, RZ ;  /* 0x00009910110a7816 */ /* 0x000fc800000000ff */
[----:B------:R-:W-:Y:S01]  /*07c0*/  ISETP.GT.AND P0, PT, R15, R10, PT ;  /* 0x0000000a0f00720c */ /* 0x000fe20003f04270 */
[----:B-1----:R-:W-:-:S04]  /*07d0*/  IMAD.MOV.U32 R10, RZ, RZ, R18 ;  /* 0x000000ffff0a7224 */ /* 0x002fc800078e0012 */
[----:B------:R-:W-:-:S08]  /*07e0*/  IMAD R13, R10, 0x2, R13 ;  /* 0x000000020a0d7824 */ /* 0x000fd000078e020d */
[----:B------:R2:W-:Y:S01]  /*07f0*/  @P0 STS.U16 [R0], R17 ;  /* 0x0000001100000388 */ /* 0x0005e20000000400 */
[----:B------:R-:W-:Y:S01]  /*0800*/  BAR.SYNC.DEFER_BLOCKING 0x0 ;  /* 0x0000000000007b1d */ /* 0x000fe20000010000 */
[----:B------:R-:W-:-:S13]  /*0810*/  ISETP.NE.AND P0, PT, R14, RZ, PT ;  /* 0x000000ff0e00720c */ /* 0x000fda0003f05270 */
[----:B--2---:R-:W-:Y:S05]  /*0820*/  @P0 BRA `(.L_x_13) ;  /* 0xfffffffc00c40947 */ /* 0x004fea000383ffff */
.L_x_10:
[----:B------:R-:W-:Y:S01]  /*0830*/  BAR.SYNC.DEFER_BLOCKING 0x0 ;  /* 0x0000000000007b1d */ /* 0x000fe20000010000 */
[----:B------:R-:W-:-:S05]  /*0840*/  IMAD.WIDE.U32 R6, R9, 0x2, R6 ;  /* 0x0000000209067825 */ /* 0x000fca00078e0006 */
[----:B------:R-:W1:Y:S04]  /*0850*/  LDS.U16 R13, [R0] ;  /* 0x00000000000d7984 */ /* 0x000e680000000400 */
[----:B-1----:R1:W-:Y:S04]  /*0860*/  STG.E.U16 desc[UR8][R4.64], R13 ;  /* 0x0000000d04007986 */ /* 0x0023e8000c101508 */
[----:B0-----:R-:W2:Y:S04]  /*0870*/  LDG.E.U16 R15, desc[UR8][R6.64] ;  /* 0x00000008060f7981 */ /* 0x001ea8000c1e1500 */
[----:B------:R-:W3:Y:S01]  /*0880*/  LDG.E.U16 R3, desc[UR8][R2.64] ;  /* 0x0000000802037981 */ /* 0x000ee2000c1e1500 */
[----:B------:R-:W-:-:S03]  /*0890*/  ISETP.GE.AND P0, PT, R10, 0x1, PT ;  /* 0x000000010a00780c */ /* 0x000fc60003f06270 */
[----:B--2---:R1:W-:Y:S04]  /*08a0*/  STS.U16 [R0], R15 ;  /* 0x0000000f00007388 */ /* 0x0043e80000000400 */
[----:B---3--:R1:W-:Y:S01]  /*08b0*/  STS.U16 [R0+UR4], R3 ;  /* 0x0000000300007988 */ /* 0x0083e20008000404 */
[----:B------:R-:W-:Y:S06]  /*08c0*/  BAR.SYNC.DEFER_BLOCKING 0x0 ;  /* 0x0000000000007b1d */ /* 0x000fec0000010000 */
[----:B------:R-:W-:Y:S05]  /*08d0*/  @!P0 BRA `(.L_x_14) ;  /* 0x0000000400408947 */ /* 0x000fea0003800000 */
[C---:B------:R-:W-:Y:S01]  /*08e0*/  ISETP.GE.U32.AND P1, PT, R10.reuse, 0x4, PT ;  /* 0x000000040a00780c */ /* 0x040fe20003f26070 */
[----:B-1----:R-:W-:Y:S01]  /*08f0*/  IMAD.MOV.U32 R3, RZ, RZ, RZ ;  /* 0x000000ffff037224 */ /* 0x002fe200078e00ff */
[----:B------:R-:W-:-:S04]  /*0900*/  LOP3.LUT R2, R10, 0x3, RZ, 0xc0, !PT ;  /* 0x000000030a027812 */ /* 0x000fc800078ec0ff */
[----:B------:R-:W-:-:S07]  /*0910*/  ISETP.NE.AND P0, PT, R2, RZ, PT ;  /* 0x000000ff0200720c */ /* 0x000fce0003f05270 */
[----:B------:R-:W-:Y:S06]  /*0920*/  @!P1 BRA `(.L_x_15) ;  /* 0x0000000000d49947 */ /* 0x000fec0003800000 */
[----:B------:R-:W0:Y:S01]  /*0930*/  LDC R4, c[0x0][0x390] ;  /* 0x0000e400ff047b82 */ /* 0x000e220000000800 */
[C---:B------:R-:W-:Y:S01]  /*0940*/  IMAD.SHL.U32 R12, R10.reuse, 0x2, RZ ;  /* 0x000000020a0c7824 */ /* 0x040fe200078e00ff */
[----:B------:R-:W-:-:S03]  /*0950*/  LOP3.LUT R3, R10, 0x7ffffffc, RZ, 0xc0, !PT ;  /* 0x7ffffffc0a037812 */ /* 0x000fc600078ec0ff */
[----:B------:R-:W-:Y:S02]  /*0960*/  IMAD R11, R11, 0x2, R12 ;  /* 0x000000020b0b7824 */ /* 0x000fe400078e020c */
[----:B------:R-:W-:Y:S02]  /*0970*/  IMAD.MOV R5, RZ, RZ, -R3 ;  /* 0x000000ffff057224 */ /* 0x000fe400078e0a03 */
[----:B------:R-:W-:Y:S01]  /*0980*/  IMAD R13, R11, R10, UR5 ;  /* 0x000000050b0d7e24 */ /* 0x000fe2000f8e020a */
[----:B------:R-:W-:-:S03]  /*0990*/  LEA R11, R9, UR5, 0x1 ;  /* 0x00000005090b7c11 */ /* 0x000fc6000f8e08ff */
[----:B------:R-:W-:-:S07]  /*09a0*/  VIADD R13, R13, 0x4 ;  /* 0x000000040d0d7836 */ /* 0x000fce0000000000 */
.L_x_16:
[----:B------:R-:W-:Y:S01]  /*09b0*/  LDS.U16 R10, [R13+-0x4] ;  /* 0xfffffc000d0a7984 */ /* 0x000fe20000000400 */
[----:B------:R-:W-:-:S03]  /*09c0*/  VIADD R5, R5, 0x4 ;  /* 0x0000000405057836 */ /* 0x000fc60000000000 */
[----:B------:R-:W1:Y:S04]  /*09d0*/  LDS.U16 R15, [R11] ;  /* 0x000000000b0f7984 */ /* 0x000e680000000400 */
[----:B------:R-:W2:Y:S01]  /*09e0*/  LDS.U16 R14, [R0] ;  /* 0x00000000000e7984 */ /* 0x000ea20000000400 */
[----:B-1----:R-:W-:Y:S01]  /*09f0*/  IMAD.IADD R17, R10, 0x1, R15 ;  /* 0x000000010a117824 */ /* 0x002fe200078e020f */
[----:B--2---:R-:W-:Y:S01]  /*0a00*/  PRMT R15, R14, 0x9910, RZ ;  /* 0x000099100e0f7816 */ /* 0x004fe200000000ff */
[----:B------:R-:W-:-:S03]  /*0a10*/  IMAD.IADD R14, R12, 0x1, R11 ;  /* 0x000000010c0e7824 */ /* 0x000fc600078e020b */
[----:B------:R-:W-:-:S04]  /*0a20*/  PRMT R10, R17, 0x9910, RZ ;  /* 0x00009910110a7816 */ /* 0x000fc800000000ff */
[----:B------:R-:W-:-:S13]  /*0a30*/  ISETP.GT.AND P1, PT, R15, R10, PT ;  /* 0x0000000a0f00720c */ /* 0x000fda0003f24270 */
[----:B------:R-:W-:Y:S01]  /*0a40*/  @P1 STS.U16 [R0], R17 ;  /* 0x0000001100001388 */ /* 0x000fe20000000400 */
[----:B------:R-:W-:Y:S06]  /*0a50*/  BAR.SYNC.DEFER_BLOCKING 0x0 ;  /* 0x0000000000007b1d */ /* 0x000fec0000010000 */
[----:B------:R-:W-:Y:S04]  /*0a60*/  LDS.U16 R15, [R14] ;  /* 0x000000000e0f7984 */ /* 0x000fe80000000400 */
[----:B------:R-:W1:Y:S04]  /*0a70*/  LDS.U16 R10, [R13+-0x2] ;  /* 0xfffffe000d0a7984 */ /* 0x000e680000000400 */
[----:B------:R-:W2:Y:S01]  /*0a80*/  LDS.U16 R16, [R0] ;  /* 0x0000000000107984 */ /* 0x000ea20000000400 */
[----:B-1----:R-:W-:Y:S01]  /*0a90*/  IMAD.IADD R19, R10, 0x1, R15 ;  /* 0x000000010a137824 */ /* 0x002fe200078e020f */
[----:B--2---:R-:W-:-:S04]  /*0aa0*/  PRMT R15, R16, 0x9910, RZ ;  /* 0x00009910100f7816 */ /* 0x004fc800000000ff */
[----:B------:R-:W-:-:S04]  /*0ab0*/  PRMT R10, R19, 0x9910, RZ ;  /* 0x00009910130a7816 */ /* 0x000fc800000000ff */
[----:B------:R-:W-:Y:S01]  /*0ac0*/  ISETP.GT.AND P1, PT, R15, R10, PT ;  /* 0x0000000a0f00720c */ /* 0x000fe20003f24270 */
[----:B0-----:R-:W-:-:S04]  /*0ad0*/  IMAD.MOV.U32 R10, RZ, RZ, R4 ;  /* 0x000000ffff0a7224 */ /* 0x001fc800078e0004 */
[----:B------:R-:W-:-:S08]  /*0ae0*/  IMAD R15, R10, 0x4, R11 ;  /* 0x000000040a0f7824 */ /* 0x000fd000078e020b */
[----:B------:R-:W-:Y:S01]  /*0af0*/  @P1 STS.U16 [R0], R19 ;  /* 0x0000001300001388 */ /* 0x000fe20000000400 */
[----:B------:R-:W-:Y:S06]  /*0b00*/  BAR.SYNC.DEFER_BLOCKING 0x0 ;  /* 0x0000000000007b1d */ /* 0x000fec0000010000 */
[----:B------:R-:W-:Y:S04]  /*0b10*/  LDS.U16 R15, [R15] ;  /* 0x000000000f0f7984 */ /* 0x000fe80000000400 */
[----:B------:R-:W0:Y:S04]  /*0b20*/  LDS.U16 R14, [R13] ;  /* 0x000000000d0e7984 */ /* 0x000e280000000400 */
[----:B------:R-:W1:Y:S01]  /*0b30*/  LDS.U16 R16, [R0] ;  /* 0x0000000000107984 */ /* 0x000e620000000400 */
[----:B0-----:R-:W-:Y:S01]  /*0b40*/  IMAD.IADD R21, R14, 0x1, R15 ;  /* 0x000000010e157824 */ /* 0x001fe200078e020f */
[----:B-1----:R-:W-:Y:S01]  /*0b50*/  PRMT R17, R16, 0x9910, RZ ;  /* 0x0000991010117816 */ /* 0x002fe200000000ff */
[----:B------:R-:W-:-:S03]  /*0b60*/  IMAD R16, R10, 0x6, R11 ;  /* 0x000000060a107824 */ /* 0x000fc600078e020b */
        /* <DEDUP_REMOVED lines=17> */
.L_x_15:
[----:B------:R-:W-:Y:S05]  /*0c80*/  @!P0 BRA `(.L_x_14) ;  /* 0x0000000000548947 */ /* 0x000fea0003800000 */
[----:B------:R-:W0:Y:S01]  /*0c90*/  LDC R12, c[0x0][0x390] ;  /* 0x0000e400ff0c7b82 */ /* 0x000e220000000800 */
[----:B------:R-:W-:Y:S02]  /*0ca0*/  IMAD.IADD R8, R8, 0x1, R3 ;  /* 0x0000000108087824 */ /* 0x000fe400078e0203 */
[----:B------:R-:W-:Y:S02]  /*0cb0*/  IMAD R3, R3, R10, R9 ;  /* 0x0000000a03037224 */ /* 0x000fe400078e0209 */
[----:B------:R-:W-:Y:S01]  /*0cc0*/  IMAD.MOV R2, RZ, RZ, -R2 ;  /* 0x000000ffff027224 */ /* 0x000fe200078e0a02 */
[----:B------:R-:W-:Y:S02]  /*0cd0*/  LEA R8, R8, UR4, 0x1 ;  /* 0x0000000408087c11 */ /* 0x000fe4000f8e08ff */
[----:B------:R-:W-:-:S03]  /*0ce0*/  LEA R3, R3, UR5, 0x1 ;  /* 0x0000000503037c11 */ /* 0x000fc6000f8e08ff */
[----:B------:R-:W-:-:S07]  /*0cf0*/  VIADD R8, R8, UR5 ;  /* 0x0000000508087c36 */ /* 0x000fce0008000000 */
.L_x_17:
        /* <DEDUP_REMOVED lines=13> */
[----:B--2---:R-:W-:Y:S05]  /*0dd0*/  @P0 BRA `(.L_x_17) ;  /* 0xfffffffc00c80947 */ /* 0x004fea000383ffff */
.L_x_14:
[----:B------:R-:W-:Y:S06]  /*0de0*/  BAR.SYNC.DEFER_BLOCKING 0x0 ;  /* 0x0000000000007b1d */ /* 0x000fec0000010000 */
[----:B-1----:R-:W0:Y:S04]  /*0df0*/  LDS.U16 R3, [R0] ;  /* 0x0000000000037984 */ /* 0x002e280000000400 */
[----:B0-----:R-:W-:Y:S01]  /*0e00*/  STG.E.U16 desc[UR8][R6.64], R3 ;  /* 0x0000000306007986 */ /* 0x001fe2000c101508 */
[----:B------:R-:W-:Y:S05]  /*0e10*/  EXIT ;  /* 0x000000000000794d */ /* 0x000fea0003800000 */
.L_x_18:
        /* <DEDUP_REMOVED lines=14> */
.L_x_43:


//--------------------- .text._Z17blocked_FW_phase2Psiii --------------------------
	.section	.text._Z17blocked_FW_phase2Psiii,"ax",@progbits
	.align	128
        .global         _Z17blocked_FW_phase2Psiii
        .type           _Z17blocked_FW_phase2Psiii,@function
        .size           _Z17blocked_FW_phase2Psiii,(.L_x_44 - _Z17blocked_FW_phase2Psiii)
        .other          _Z17blocked_FW_phase2Psiii,@"STO_CUDA_ENTRY STV_DEFAULT"
_Z17blocked_FW_phase2Psiii:
.text._Z17blocked_FW_phase2Psiii:
[----:B------:R-:W-:Y:S08]  /*0000*/  LDC R1, c[0x0][0x37c] ;  /* 0x0000df00ff017b82 */ /* 0x000ff00000000800 */
[----:B------:R-:W0:Y:S08]  /*0010*/  S2UR UR4, SR_CTAID.X ;  /* 0x00000000000479c3 */ /* 0x000e300000002500 */
[----:B------:R-:W0:Y:S02]  /*0020*/  LDC R0, c[0x0][0x38c] ;  /* 0x0000e300ff007b82 */ /* 0x000e240000000800 */
[----:B0-----:R-:W-:-:S13]  /*0030*/  ISETP.NE.AND P0, PT, R0, UR4, PT ;  /* 0x0000000400007c0c */ /* 0x001fda000bf05270 */
[----:B------:R-:W-:Y:S05]  /*0040*/  @!P0 EXIT ;  /* 0x000000000000894d */ /* 0x000fea0003800000 */
[----:B------:R-:W0:Y:S01]  /*0050*/  S2R R10, SR_TID.X ;  /* 0x00000000000a7919 */ /* 0x000e220000002100 */
[----:B------:R-:W1:Y:S01]  /*0060*/  LDCU UR6, c[0x0][0x390] ;  /* 0x00007200ff0677ac */ /* 0x000e620008000800 */
[----:B------:R-:W2:Y:S01]  /*0070*/  LDC.64 R2, c[0x0][0x380] ;  /* 0x0000e000ff027b82 */ /* 0x000ea20000000a00 */
[----:B------:R-:W0:Y:S01]  /*0080*/  S2R R11, SR_TID.Y ;  /* 0x00000000000b7919 */ /* 0x000e220000002200 */
[----:B------:R-:W0:Y:S01]  /*0090*/  LDCU UR5, c[0x0][0x388] ;  /* 0x00007100ff0577ac */ /* 0x000e220008000800 */
[----:B------:R-:W3:Y:S01]  /*00a0*/  LDCU.64 UR8, c[0x0][0x358] ;  /* 0x00006b00ff0877ac */ /* 0x000ee20008000a00 */
[----:B-1----:R-:W-:-:S04]  /*00b0*/  IMAD.U32 R9, RZ, RZ, UR6 ;  /* 0x00000006ff097e24 */ /* 0x002fc8000f8e00ff */
[----:B------:R-:W-:Y:S02]  /*00c0*/  IMAD R7, R0, R9, RZ ;  /* 0x0000000900077224 */ /* 0x000fe400078e02ff */
[----:B------:R-:W-:Y:S02]  /*00d0*/  IMAD R13, R9, UR4, RZ ;  /* 0x00000004090d7c24 */ /* 0x000fe4000f8e02ff */
[----:B0-----:R-:W-:-:S04]  /*00e0*/  IMAD R6, R11, UR5, R10 ;  /* 0x000000050b067c24 */ /* 0x001fc8000f8e020a */
[----:B------:R-:W-:-:S04]  /*00f0*/  IMAD.IADD R0, R7, 0x1, R6 ;  /* 0x0000000107007824 */ /* 0x000fc800078e0206 */
[--C-:B------:R-:W-:Y:S02]  /*0100*/  IMAD R5, R13, UR5, R0.reuse ;  /* 0x000000050d057c24 */ /* 0x100fe4000f8e0200 */
[----:B------:R-:W-:Y:S02]  /*0110*/  IMAD R15, R7, UR5, R0 ;  /* 0x00000005070f7c24 */ /* 0x000fe4000f8e0200 */
[----:B--2---:R-:W-:-:S04]  /*0120*/  IMAD.WIDE R4, R5, 0x2, R2 ;  /* 0x0000000205047825 */ /* 0x004fc800078e0202 */
[----:B------:R-:W-:Y:S02]  /*0130*/  IMAD.WIDE R2, R15, 0x2, R2 ;  /* 0x000000020f027825 */ /* 0x000fe400078e0202 */
[----:B---3--:R-:W2:Y:S04]  /*0140*/  LDG.E.U16 R15, desc[UR8][R4.64] ;  /* 0x00000008040f7981 */ /* 0x008ea8000c1e1500 */
[----:B------:R-:W3:Y:S01]  /*0150*/  LDG.E.U16 R17, desc[UR8][R2.64] ;  /* 0x0000000802117981 */ /* 0x000ee2000c1e1500 */
[----:B------:R-:W0:Y:S01]  /*0160*/  S2UR UR6, SR_CgaCtaId ;  /* 0x00000000000679c3 */ /* 0x000e220000008800 */
[-C--:B------:R-:W-:Y:S01]  /*0170*/  IMAD R0, R9, R9.reuse, RZ ;  /* 0x0000000909007224 */ /* 0x080fe200078e02ff */
[----:B------:R-:W-:Y:S01]  /*0180*/  UMOV UR5, 0x400 ;  /* 0x0000040000057882 */ /* 0x000fe20000000000 */
[----:B------:R-:W-:Y:S01]  /*0190*/  IMAD R8, R11, R9, RZ ;  /* 0x000000090b087224 */ /* 0x000fe200078e02ff */
[----:B------:R-:W-:-:S02]  /*01a0*/  ISETP.GE.AND P0, PT, R9, 0x1, PT ;  /* 0x000000010900780c */ /* 0x000fc40003f06270 */
[----:B------:R-:W-:Y:S01]  /*01b0*/  R2UR UR4, R0 ;  /* 0x00000000000472ca */ /* 0x000fe200000e0000 */
[----:B------:R-:W-:-:S12]  /*01c0*/  IMAD.IADD R0, R8, 0x1, R10 ;  /* 0x0000000108007824 */ /* 0x000fd800078e020a */
        /* <DEDUP_REMOVED lines=13> */
[C---:B------:R-:W-:Y:S02]  /*02a0*/  LOP3.LUT R15, R9.reuse, 0x7ffffffc, RZ, 0xc0, !PT ;  /* 0x7ffffffc090f7812 */ /* 0x040fe400078ec0ff */
[----:B------:R-:W-:Y:S02]  /*02b0*/  LEA R17, R8, UR5, 0x1 ;  /* 0x0000000508117c11 */ /* 0x000fe4000f8e08ff */
[C---:B------:R-:W-:Y:S01]  /*02c0*/  LEA R16, R9.reuse, 0x2, 0x1 ;  /* 0x0000000209107811 */ /* 0x040fe200078e08ff */
[----:B------:R-:W-:Y:S01]  /*02d0*/  IMAD.MOV R19, RZ, RZ, -R15 ;  /* 0x000000ffff137224 */ /* 0x000fe200078e0a0f */
[----:B------:R-:W-:Y:S01]  /*02e0*/  LEA R18, R9, 0x4, 0x1 ;  /* 0x0000000409127811 */ /* 0x000fe200078e08ff */
[----:B------:R-:W-:Y:S01]  /*02f0*/  VIADD R17, R17, 0x4 ;  /* 0x0000000411117836 */ /* 0x000fe20000000000 */
[----:B------:R-:W-:Y:S02]  /*0300*/  LEA R20, R9, 0x6, 0x1 ;  /* 0x0000000609147811 */ /* 0x000fe400078e08ff */
[----:B------:R-:W-:-:S07]  /*0310*/  LEA R22, R10, UR5, 0x1 ;  /* 0x000000050a167c11 */ /* 0x000fce000f8e08ff */
.L_x_21:
[----:B------:R-:W-:Y:S01]  /*0320*/  LDS.U16 R9, [R17+-0x4] ;  /* 0xfffffc0011097984 */ /* 0x000fe20000000400 */
[----:B------:R-:W-:-:S03]  /*0330*/  IADD3 R19, PT, PT, R19, 0x4, RZ ;  /* 0x0000000413137810 */ /* 0x000fc60007ffe0ff */
[----:B------:R-:W1:Y:S04]  /*0340*/  LDS.U16 R24, [R22+UR4] ;  /* 0x0000000416187984 */ /* 0x000e680008000400 */
        /* <DEDUP_REMOVED lines=42> */
.L_x_20:
[----:B------:R-:W-:Y:S05]  /*05f0*/  @!P0 BRA `(.L_x_19) ;  /* 0x0000000000588947 */ /* 0x000fea0003800000 */
[----:B------:R-:W0:Y:S01]  /*0600*/  LDC R18, c[0x0][0x390] ;  /* 0x0000e400ff127b82 */ /* 0x000e220000000800 */
[----:B------:R-:W-:Y:S02]  /*0610*/  IMAD R9, R15, R9, R10 ;  /* 0x000000090f097224 */ /* 0x000fe400078e020a */
[----:B------:R-:W-:Y:S02]  /*0620*/  IMAD.IADD R15, R8, 0x1, R15 ;  /* 0x00000001080f7824 */ /* 0x000fe400078e020f */
[----:B------:R-:W-:Y:S01]  /*0630*/  IMAD.MOV R14, RZ, RZ, -R12 ;  /* 0x000000ffff0e7224 */ /* 0x000fe200078e0a0c */
[----:B------:R-:W-:Y:S02]  /*0640*/  LEA R9, R9, UR4, 0x1 ;  /* 0x0000000409097c11 */ /* 0x000fe4000f8e08ff */
[----:B------:R-:W-:-:S03]  /*0650*/  LEA R15, R15, UR5, 0x1 ;  /* 0x000000050f0f7c11 */ /* 0x000fc6000f8e08ff */
[----:B------:R-:W-:-:S07]  /*0660*/  VIADD R12, R9, UR5 ;  /* 0x00000005090c7c36 */ /* 0x000fce0008000000 */
.L_x_22:
[----:B------:R1:W-:Y:S01]  /*0670*/  LDS.U16 R9, [R15] ;  /* 0x000000000f097984 */ /* 0x0003e20000000400 */
[----:B------:R-:W-:-:S03]  /*0680*/  VIADD R14, R14, 0x1 ;  /* 0x000000010e0e7836 */ /* 0x000fc60000000000 */
[----:B------:R-:W2:Y:S04]  /*0690*/  LDS.U16 R16, [R12] ;  /* 0x000000000c107984 */ /* 0x000ea80000000400 */
[----:B------:R-:W3:Y:S01]  /*06a0*/  LDS.U16 R17, [R0] ;  /* 0x0000000000117984 */ /* 0x000ee20000000400 */
[----:B-1----:R-:W-:Y:S01]  /*06b0*/  IADD3 R15, PT, PT, R15, 0x2, RZ ;  /* 0x000000020f0f7810 */ /* 0x002fe20007ffe0ff */
[----:B--2---:R-:W-:Y:S01]  /*06c0*/  IMAD.IADD R19, R9, 0x1, R16 ;  /* 0x0000000109137824 */ /* 0x004fe200078e0210 */
[----:B---3--:R-:W-:-:S04]  /*06d0*/  PRMT R16, R17, 0x9910, RZ ;  /* 0x0000991011107816 */ /* 0x008fc800000000ff */
[----:B------:R-:W-:-:S04]  /*06e0*/  PRMT R9, R19, 0x9910, RZ ;  /* 0x0000991013097816 */ /* 0x000fc800000000ff */
[----:B------:R-:W-:Y:S01]  /*06f0*/  ISETP.GT.AND P0, PT, R16, R9, PT ;  /* 0x000000091000720c */ /* 0x000fe20003f04270 */
[----:B0-----:R-:W-:-:S04]  /*0700*/  IMAD.MOV.U32 R9, RZ, RZ, R18 ;  /* 0x000000ffff097224 */ /* 0x001fc800078e0012 */
[----:B------:R-:W-:-:S08]  /*0710*/  IMAD R12, R9, 0x2, R12 ;  /* 0x00000002090c7824 */ /* 0x000fd000078e020c */
[----:B------:R1:W-:Y:S01]  /*0720*/  @P0 STS.U16 [R0], R19 ;  /* 0x0000001300000388 */ /* 0x0003e20000000400 */
[----:B------:R-:W-:Y:S01]  /*0730*/  BAR.SYNC.DEFER_BLOCKING 0x0 ;  /* 0x0000000000007b1d */ /* 0x000fe20000010000 */
[----:B------:R-:W-:-:S13]  /*0740*/  ISETP.NE.AND P0, PT, R14, RZ, PT ;  /* 0x000000ff0e00720c */ /* 0x000fda0003f05270 */
[----:B-1----:R-:W-:Y:S05]  /*0750*/  @P0 BRA `(.L_x_22) ;  /* 0xfffffffc00c40947 */ /* 0x002fea000383ffff */
.L_x_19:
[----:B------:R-:W-:Y:S01]  /*0760*/  BAR.SYNC.DEFER_BLOCKING 0x0 ;  /* 0x0000000000007b1d */ /* 0x000fe20000010000 */
[----:B------:R-:W-:-:S07]  /*0770*/  IMAD.IADD R6, R13, 0x1, R6 ;  /* 0x000000010d067824 */ /* 0x000fce00078e0206 */
[----:B0-----:R-:W0:Y:S01]  /*0780*/  LDC.64 R14, c[0x0][0x380] ;  /* 0x0000e000ff0e7b82 */ /* 0x001e220000000a00 */
[----:B------:R-:W1:Y:S01]  /*0790*/  LDCU UR6, c[0x0][0x388] ;  /* 0x00007100ff0677ac */ /* 0x000e620008000800 */
[----:B------:R-:W2:Y:S01]  /*07a0*/  LDS.U16 R17, [R0] ;  /* 0x0000000000117984 */ /* 0x000ea20000000400 */
[----:B-1----:R-:W-:-:S04]  /*07b0*/  IMAD R7, R7, UR6, R6 ;  /* 0x0000000607077c24 */ /* 0x002fc8000f8e0206 */
[----:B0-----:R-:W-:Y:S01]  /*07c0*/  IMAD.WIDE R6, R7, 0x2, R14 ;  /* 0x0000000207067825 */ /* 0x001fe200078e020e */
[----:B--2---:R0:W-:Y:S04]  /*07d0*/  STG.E.U16 desc[UR8][R4.64], R17 ;  /* 0x0000001104007986 */ /* 0x0041e8000c101508 */
[----:B------:R-:W2:Y:S04]  /*07e0*/  LDG.E.U16 R13, desc[UR8][R6.64] ;  /* 0x00000008060d7981 */ /* 0x000ea8000c1e1500 */
[----:B------:R-:W3:Y:S01]  /*07f0*/  LDG.E.U16 R3, desc[UR8][R2.64] ;  /* 0x0000000802037981 */ /* 0x000ee2000c1e1500 */
[----:B------:R-:W-:-:S03]  /*0800*/  ISETP.GE.AND P0, PT, R9, 0x1, PT ;  /* 0x000000010900780c */ /* 0x000fc60003f06270 */
        /* <DEDUP_REMOVED lines=17> */
.L_x_25:
[----:B------:R-:W-:Y:S01]  /*0920*/  LDS.U16 R9, [R11+-0x4] ;  /* 0xfffffc000b097984 */ /* 0x000fe20000000400 */
[----:B------:R-:W-:-:S03]  /*0930*/  VIADD R5, R5, 0x4 ;  /* 0x0000000405057836 */ /* 0x000fc60000000000 */
[----:B------:R-:W1:Y:S04]  /*0940*/  LDS.U16 R16, [R14] ;  /* 0x000000000e107984 */ /* 0x000e680000000400 */
[----:B------:R-:W2:Y:S01]  /*0950*/  LDS.U16 R13, [R0] ;  /* 0x00000000000d7984 */ /* 0x000ea20000000400 */
[----:B-1----:R-:W-:Y:S01]  /*0960*/  IMAD.IADD R17, R9, 0x1, R16 ;  /* 0x0000000109117824 */ /* 0x002fe200078e0210 */
[----:B--2---:R-:W-:-:S04]  /*0970*/  PRMT R16, R13, 0x9910, RZ ;  /* 0x000099100d107816 */ /* 0x004fc800000000ff */
[----:B------:R-:W-:Y:S02]  /*0980*/  PRMT R9, R17, 0x9910, RZ ;  /* 0x0000991011097816 */ /* 0x000fe400000000ff */
[----:B------:R-:W-:Y:S02]  /*0990*/  IADD3 R13, PT, PT, R12, R14, RZ ;  /* 0x0000000e0c0d7210 */ /* 0x000fe40007ffe0ff */
        /* <DEDUP_REMOVED lines=21> */
[C-C-:B------:R-:W-:Y:S02]  /*0af0*/  IMAD R16, R9.reuse, 0x6, R14.reuse ;  /* 0x0000000609107824 */ /* 0x140fe400078e020e */
        /* <DEDUP_REMOVED lines=15> */
.L_x_24:
[----:B------:R-:W-:Y:S05]  /*0bf0*/  @!P0 BRA `(.L_x_23) ;  /* 0x0000000000548947 */ /* 0x000fea0003800000 */
[----:B------:R-:W0:Y:S01]  /*0c00*/  LDC R12, c[0x0][0x390] ;  /* 0x0000e400ff0c7b82 */ /* 0x000e220000000800 */
[----:B------:R-:W-:Y:S01]  /*0c10*/  IADD3 R8, PT, PT, R8, R3, RZ ;  /* 0x0000000308087210 */ /* 0x000fe20007ffe0ff */
[----:B------:R-:W-:Y:S02]  /*0c20*/  IMAD R3, R3, R9, R10 ;  /* 0x0000000903037224 */ /* 0x000fe400078e020a */
[----:B------:R-:W-:Y:S01]  /*0c30*/  IMAD.MOV R2, RZ, RZ, -R2 ;  /* 0x000000ffff027224 */ /* 0x000fe200078e0a02 */
[----:B------:R-:W-:Y:S02]  /*0c40*/  LEA R8, R8, UR4, 0x1 ;  /* 0x0000000408087c11 */ /* 0x000fe4000f8e08ff */
[----:B------:R-:W-:-:S03]  /*0c50*/  LEA R3, R3, UR5, 0x1 ;  /* 0x0000000503037c11 */ /* 0x000fc6000f8e08ff */
[----:B------:R-:W-:-:S07]  /*0c60*/  VIADD R8, R8, UR5 ;  /* 0x0000000508087c36 */ /* 0x000fce0008000000 */
.L_x_26:
        /* <DEDUP_REMOVED lines=14> */
.L_x_23:
[----:B------:R-:W-:Y:S06]  /*0d50*/  BAR.SYNC.DEFER_BLOCKING 0x0 ;  /* 0x0000000000007b1d */ /* 0x000fec0000010000 */
[----:B0-----:R-:W0:Y:S04]  /*0d60*/  LDS.U16 R3, [R0] ;  /* 0x0000000000037984 */ /* 0x001e280000000400 */
[----:B0-----:R-:W-:Y:S01]  /*0d70*/  STG.E.U16 desc[UR8][R6.64], R3 ;  /* 0x0000000306007986 */ /* 0x001fe2000c101508 */
[----:B------:R-:W-:Y:S05]  /*0d80*/  EXIT ;  /* 0x000000000000794d */ /* 0x000fea0003800000 */
.L_x_27:
        /* <DEDUP_REMOVED lines=15> */
.L_x_44:


//--------------------- .text._Z23blocked_FW_phase1_pitchPsiii --------------------------
	.section	.text._Z23blocked_FW_phase1_pitchPsiii,"ax",@progbits
	.align	128
        .global         _Z23blocked_FW_phase1_pitchPsiii
        .type           _Z23blocked_FW_phase1_pitchPsiii,@function
        .size           _Z23blocked_FW_phase1_pitchPsiii,(.L_x_45 - _Z23blocked_FW_phase1_pitchPsiii)
        .other          _Z23blocked_FW_phase1_pitchPsiii,@"STO_CUDA_ENTRY STV_DEFAULT"
_Z23blocked_FW_phase1_pitchPsiii:
.text._Z23blocked_FW_phase1_pitchPsiii:
[----:B------:R-:W-:Y:S01]  /*0000*/  LDC R1, c[0x0][0x37c] ;  /* 0x0000df00ff017b82 */ /* 0x000fe20000000800 */
[----:B------:R-:W0:Y:S01]  /*0010*/  S2R R8, SR_TID.Y ;  /* 0x0000000000087919 */ /* 0x000e220000002200 */
[----:B------:R-:W1:Y:S01]  /*0020*/  LDCU UR8, c[0x0][0x390] ;  /* 0x00007200ff0877ac */ /* 0x000e620008000800 */
[----:B------:R-:W2:Y:S01]  /*0030*/  S2R R0, SR_TID.X ;  /* 0x0000000000007919 */ /* 0x000ea20000002100 */
[----:B------:R-:W3:Y:S01]  /*0040*/  LDCU.128 UR4, c[0x0][0x380] ;  /* 0x00007000ff0477ac */ /* 0x000ee20008000c00 */
[----:B-1----:R-:W-:-:S04]  /*0050*/  IMAD.U32 R3, RZ, RZ, UR8 ;  /* 0x00000008ff037e24 */ /* 0x002fc8000f8e00ff */
[----:B---3--:R-:W-:-:S04]  /*0060*/  IMAD R2, R3, UR7, RZ ;  /* 0x0000000703027c24 */ /* 0x008fc8000f8e02ff */
[----:B------:R-:W-:Y:S02]  /*0070*/  IMAD R5, R2, UR6, RZ ;  /* 0x0000000602057c24 */ /* 0x000fe4000f8e02ff */
[----:B0-----:R-:W-:Y:S01]  /*0080*/  IMAD R4, R8, UR6, RZ ;  /* 0x0000000608047c24 */ /* 0x001fe2000f8e02ff */
[----:B------:R-:W0:Y:S04]  /*0090*/  LDCU.64 UR6, c[0x0][0x358] ;  /* 0x00006b00ff0677ac */ /* 0x000e280008000a00 */
[--C-:B------:R-:W-:Y:S02]  /*00a0*/  SHF.R.S32.HI R6, RZ, 0x1f, R4.reuse ;  /* 0x0000001fff067819 */ /* 0x100fe40000011404 */
[----:B------:R-:W-:Y:S02]  /*00b0*/  IADD3 R4, P0, P1, R5, R2, R4 ;  /* 0x0000000205047210 */ /* 0x000fe4000791e004 */
[----:B------:R-:W-:-:S02]  /*00c0*/  SHF.R.S32.HI R2, RZ, 0x1f, R2 ;  /* 0x0000001fff027819 */ /* 0x000fc40000011402 */
[----:B------:R-:W-:-:S04]  /*00d0*/  SHF.R.S32.HI R5, RZ, 0x1f, R5 ;  /* 0x0000001fff057819 */ /* 0x000fc80000011405 */
[----:B------:R-:W-:Y:S02]  /*00e0*/  IADD3.X R2, PT, PT, R5, R2, R6, P0, P1 ;  /* 0x0000000205027210 */ /* 0x000fe400007e2406 */
[----:B------:R-:W-:-:S04]  /*00f0*/  IADD3 R6, P0, PT, R4, UR4, RZ ;  /* 0x0000000404067c10 */ /* 0x000fc8000ff1e0ff */
[----:B------:R-:W-:-:S03]  /*0100*/  IADD3.X R7, PT, PT, R2, UR5, RZ, P0, !PT ;  /* 0x0000000502077c10 */ /* 0x000fc600087fe4ff */
[----:B--2---:R-:W-:-:S06]  /*0110*/  IMAD.WIDE.U32 R6, R0, 0x2, R6 ;  /* 0x0000000200067825 */ /* 0x004fcc00078e0006 */
[----:B0-----:R-:W2:Y:S01]  /*0120*/  LDG.E.U16 R7, desc[UR6][R6.64] ;  /* 0x0000000606077981 */ /* 0x001ea2000c1e1500 */
[----:B------:R-:W0:Y:S01]  /*0130*/  S2UR UR5, SR_CgaCtaId ;  /* 0x00000000000579c3 */ /* 0x000e220000008800 */
[----:B------:R-:W-:Y:S01]  /*0140*/  IMAD R5, R8, R3, RZ ;  /* 0x0000000308057224 */ /* 0x000fe200078e02ff */
[----:B------:R-:W-:Y:S01]  /*0150*/  UMOV UR4, 0x400 ;  /* 0x0000040000047882 */ /* 0x000fe20000000000 */
[----:B------:R-:W-:Y:S02]  /*0160*/  ISETP.GE.AND P0, PT, R3, 0x1, PT ;  /* 0x000000010300780c */ /* 0x000fe40003f06270 */
[----:B------:R-:W-:Y:S01]  /*0170*/  IMAD.IADD R2, R5, 0x1, R0 ;  /* 0x0000000105027824 */ /* 0x000fe200078e0200 */
[----:B0-----:R-:W-:-:S06]  /*0180*/  ULEA UR4, UR5, UR4, 0x18 ;  /* 0x0000000405047291 */ /* 0x001fcc000f8ec0ff */
[----:B------:R-:W-:-:S05]  /*0190*/  LEA R2, R2, UR4, 0x1 ;  /* 0x0000000402027c11 */ /* 0x000fca000f8e08ff */
[----:B--2---:R0:W-:Y:S01]  /*01a0*/  STS.U16 [R2], R7 ;  /* 0x0000000702007388 */ /* 0x0041e20000000400 */
[----:B------:R-:W-:Y:S06]  /*01b0*/  BAR.SYNC.DEFER_BLOCKING 0x0 ;  /* 0x0000000000007b1d */ /* 0x000fec0000010000 */
[----:B------:R-:W-:Y:S05]  /*01c0*/  @!P0 BRA `(.L_x_28) ;  /* 0x0000000400348947 */ /* 0x000fea0003800000 */
[C---:B------:R-:W-:Y:S01]  /*01d0*/  ISETP.GE.U32.AND P1, PT, R3.reuse, 0x4, PT ;  /* 0x000000040300780c */ /* 0x040fe20003f26070 */
[----:B------:R-:W-:Y:S01]  /*01e0*/  IMAD.MOV.U32 R6, RZ, RZ, RZ ;  /* 0x000000ffff067224 */ /* 0x000fe200078e00ff */
[----:B------:R-:W-:-:S04]  /*01f0*/  LOP3.LUT R4, R3, 0x3, RZ, 0xc0, !PT ;  /* 0x0000000303047812 */ /* 0x000fc800078ec0ff */
[----:B------:R-:W-:-:S07]  /*0200*/  ISETP.NE.AND P0, PT, R4, RZ, PT ;  /* 0x000000ff0400720c */ /* 0x000fce0003f05270 */
[----:B------:R-:W-:Y:S06]  /*0210*/  @!P1 BRA `(.L_x_29) ;  /* 0x0000000000cc9947 */ /* 0x000fec0003800000 */
[----:B0-----:R-:W0:Y:S01]  /*0220*/  LDC R7, c[0x0][0x390] ;  /* 0x0000e400ff077b82 */ /* 0x001e220000000800 */
[----:B------:R-:W-:Y:S02]  /*0230*/  LEA R9, R5, UR4, 0x1 ;  /* 0x0000000405097c11 */ /* 0x000fe4000f8e08ff */
[----:B------:R-:W-:Y:S02]  /*0240*/  LOP3.LUT R6, R3, 0x7ffffffc, RZ, 0xc0, !PT ;  /* 0x7ffffffc03067812 */ /* 0x000fe400078ec0ff */
[----:B------:R-:W-:Y:S01]  /*0250*/  LEA R8, R0, UR4, 0x1 ;  /* 0x0000000400087c11 */ /* 0x000fe2000f8e08ff */
[----:B------:R-:W-:Y:S02]  /*0260*/  VIADD R9, R9, 0x4 ;  /* 0x0000000409097836 */ /* 0x000fe40000000000 */
[----:B------:R-:W-:-:S07]  /*0270*/  IMAD.MOV R10, RZ, RZ, -R6 ;  /* 0x000000ffff0a7224 */ /* 0x000fce00078e0a06 */
.L_x_30:
[----:B------:R-:W-:Y:S01]  /*0280*/  LDS.U16 R3, [R9+-0x4] ;  /* 0xfffffc0009037984 */ /* 0x000fe20000000400 */
[----:B------:R-:W-:-:S03]  /*0290*/  VIADD R10, R10, 0x4 ;  /* 0x000000040a0a7836 */ /* 0x000fc60000000000 */
[----:B------:R-:W1:Y:S04]  /*02a0*/  LDS.U16 R12, [R8] ;  /* 0x00000000080c7984 */ /* 0x000e680000000400 */
        /* <DEDUP_REMOVED lines=10> */
[----:B------:R-:W0:Y:S04]  /*0350*/  LDS.U16 R11, [R9+-0x2] ;  /* 0xfffffe00090b7984 */ /* 0x000e280000000400 */
[----:B------:R-:W1:Y:S01]  /*0360*/  LDS.U16 R13, [R2] ;  /* 0x00000000020d7984 */ /* 0x000e620000000400 */
[----:B0-----:R-:W-:Y:S01]  /*0370*/  IMAD.IADD R17, R11, 0x1, R12 ;  /* 0x000000010b117824 */ /* 0x001fe200078e020c */
[----:B-1----:R-:W-:Y:S01]  /*0380*/  PRMT R14, R13, 0x9910, RZ ;  /* 0x000099100d0e7816 */ /* 0x002fe200000000ff */
[----:B------:R-:W-:-:S03]  /*0390*/  IMAD R13, R3, 0x4, R8 ;  /* 0x00000004030d7824 */ /* 0x000fc600078e0208 */
        /* <DEDUP_REMOVED lines=27> */
.L_x_29:
[----:B------:R-:W-:Y:S05]  /*0550*/  @!P0 BRA `(.L_x_28) ;  /* 0x0000000000508947 */ /* 0x000fea0003800000 */
[----:B------:R-:W1:Y:S01]  /*0560*/  LDC R10, c[0x0][0x390] ;  /* 0x0000e400ff0a7b82 */ /* 0x000e620000000800 */
[----:B------:R-:W-:Y:S02]  /*0570*/  IMAD R3, R6, R3, R0 ;  /* 0x0000000306037224 */ /* 0x000fe400078e0200 */
[----:B------:R-:W-:Y:S02]  /*0580*/  IMAD.IADD R5, R5, 0x1, R6 ;  /* 0x0000000105057824 */ /* 0x000fe400078e0206 */
[----:B------:R-:W-:Y:S01]  /*0590*/  IMAD.MOV R4, RZ, RZ, -R4 ;  /* 0x000000ffff047224 */ /* 0x000fe200078e0a04 */
[----:B------:R-:W-:Y:S02]  /*05a0*/  LEA R3, R3, UR4, 0x1 ;  /* 0x0000000403037c11 */ /* 0x000fe4000f8e08ff */
[----:B------:R-:W-:-:S07]  /*05b0*/  LEA R5, R5, UR4, 0x1 ;  /* 0x0000000405057c11 */ /* 0x000fce000f8e08ff */
.L_x_31:
[----:B------:R2:W-:Y:S01]  /*05c0*/  LDS.U16 R6, [R5] ;  /* 0x0000000005067984 */ /* 0x0005e20000000400 */
[----:B------:R-:W-:-:S03]  /*05d0*/  VIADD R4, R4, 0x1 ;  /* 0x0000000104047836 */ /* 0x000fc60000000000 */
[----:B0-----:R1:W0:Y:S04]  /*05e0*/  LDS.U16 R7, [R3] ;  /* 0x0000000003077984 */ /* 0x0012280000000400 */
[----:B------:R-:W3:Y:S01]  /*05f0*/  LDS.U16 R8, [R2] ;  /* 0x0000000002087984 */ /* 0x000ee20000000400 */
[----:B--2---:R-:W-:Y:S02]  /*0600*/  VIADD R5, R5, 0x2 ;  /* 0x0000000205057836 */ /* 0x004fe40000000000 */
[----:B-1----:R-:W-:Y:S02]  /*0610*/  IMAD R3, R10, 0x2, R3 ;  /* 0x000000020a037824 */ /* 0x002fe400078e0203 */
[----:B0-----:R-:W-:Y:S01]  /*0620*/  IMAD.IADD R9, R6, 0x1, R7 ;  /* 0x0000000106097824 */ /* 0x001fe200078e0207 */
[----:B---3--:R-:W-:-:S04]  /*0630*/  PRMT R7, R8, 0x9910, RZ ;  /* 0x0000991008077816 */ /* 0x008fc800000000ff */
[----:B------:R-:W-:-:S04]  /*0640*/  PRMT R6, R9, 0x9910, RZ ;  /* 0x0000991009067816 */ /* 0x000fc800000000ff */
[----:B------:R-:W-:-:S13]  /*0650*/  ISETP.GT.AND P0, PT, R7, R6, PT ;  /* 0x000000060700720c */ /* 0x000fda0003f04270 */
[----:B------:R2:W-:Y:S01]  /*0660*/  @P0 STS.U16 [R2], R9 ;  /* 0x0000000902000388 */ /* 0x0005e20000000400 */
[----:B------:R-:W-:Y:S01]  /*0670*/  BAR.SYNC.DEFER_BLOCKING 0x0 ;  /* 0x0000000000007b1d */ /* 0x000fe20000010000 */
[----:B------:R-:W-:-:S13]  /*0680*/  ISETP.NE.AND P0, PT, R4, RZ, PT ;  /* 0x000000ff0400720c */ /* 0x000fda0003f05270 */
[----:B--2---:R-:W-:Y:S05]  /*0690*/  @P0 BRA `(.L_x_31) ;  /* 0xfffffffc00c80947 */ /* 0x004fea000383ffff */
.L_x_28:
[----:B------:R-:W-:Y:S08]  /*06a0*/  BAR.SYNC.DEFER_BLOCKING 0x0 ;  /* 0x0000000000007b1d */ /* 0x000ff00000010000 */
[----:B------:R-:W1:Y:S01]  /*06b0*/  LDC.64 R4, c[0x0][0x380] ;  /* 0x0000e000ff047b82 */ /* 0x000e620000000a00 */
[----:B------:R-:W2:Y:S01]  /*06c0*/  LDS.U16 R3, [R2] ;  /* 0x0000000002037984 */ /* 0x000ea20000000400 */
[----:B-1----:R-:W-:-:S05]  /*06d0*/  IMAD.WIDE.U32 R4, R0, 0x2, R4 ;  /* 0x0000000200047825 */ /* 0x002fca00078e0004 */
[----:B--2---:R-:W-:Y:S01]  /*06e0*/  STG.E.U16 desc[UR6][R4.64], R3 ;  /* 0x0000000304007986 */ /* 0x004fe2000c101506 */
[----:B------:R-:W-:Y:S05]  /*06f0*/  EXIT ;  /* 0x000000000000794d */ /* 0x000fea0003800000 */
.L_x_32:
        /* <DEDUP_REMOVED lines=16> */
.L_x_45:


//--------------------- .text._Z17blocked_FW_phase1Psiii --------------------------
	.section	.text._Z17blocked_FW_phase1Psiii,"ax",@progbits
	.align	128
        .global         _Z17blocked_FW_phase1Psiii
        .type           _Z17blocked_FW_phase1Psiii,@function
        .size           _Z17blocked_FW_phase1Psiii,(.L_x_46 - _Z17blocked_FW_phase1Psiii)
        .other          _Z17blocked_FW_phase1Psiii,@"STO_CUDA_ENTRY STV_DEFAULT"
_Z17blocked_FW_phase1Psiii:
.text._Z17blocked_FW_phase1Psiii:
[----:B------:R-:W-:Y:S01]  /*0000*/  LDC R1, c[0x0][0x37c] ;  /* 0x0000df00ff017b82 */ /* 0x000fe20000000800 */
[----:B------:R-:W0:Y:S01]  /*0010*/  S2R R6, SR_TID.Y ;  /* 0x0000000000067919 */ /* 0x000e220000002200 */
[----:B------:R-:W1:Y:S06]  /*0020*/  LDCU UR6, c[0x0][0x390] ;  /* 0x00007200ff0677ac */ /* 0x000e6c0008000800 */
[----:B------:R-:W2:Y:S01]  /*0030*/  LDC.64 R2, c[0x0][0x380] ;  /* 0x0000e000ff027b82 */ /* 0x000ea20000000a00 */
[----:B------:R-:W3:Y:S01]  /*0040*/  S2R R0, SR_TID.X ;  /* 0x0000000000007919 */ /* 0x000ee20000002100 */
[----:B------:R-:W0:Y:S01]  /*0050*/  LDCU.64 UR4, c[0x0][0x388] ;  /* 0x00007100ff0477ac */ /* 0x000e220008000a00 */
[----:B-1----:R-:W-:Y:S01]  /*0060*/  IMAD.U32 R5, RZ, RZ, UR6 ;  /* 0x00000006ff057e24 */ /* 0x002fe2000f8e00ff */
[----:B------:R-:W1:Y:S03]  /*0070*/  LDCU.64 UR6, c[0x0][0x358] ;  /* 0x00006b00ff0677ac */ /* 0x000e660008000a00 */
[----:B0-----:R-:W-:-:S02]  /*0080*/  IMAD R4, R5, UR5, R6 ;  /* 0x0000000505047c24 */ /* 0x001fc4000f8e0206 */
[----:B---3--:R-:W-:-:S04]  /*0090*/  IMAD R7, R5, UR5, R0 ;  /* 0x0000000505077c24 */ /* 0x008fc8000f8e0200 */
[----:B------:R-:W-:-:S04]  /*00a0*/  IMAD R7, R4, UR4, R7 ;  /* 0x0000000404077c24 */ /* 0x000fc8000f8e0207 */
[----:B--2---:R-:W-:-:S05]  /*00b0*/  IMAD.WIDE R2, R7, 0x2, R2 ;  /* 0x0000000207027825 */ /* 0x004fca00078e0202 */
[----:B-1----:R-:W2:Y:S01]  /*00c0*/  LDG.E.U16 R9, desc[UR6][R2.64] ;  /* 0x0000000602097981 */ /* 0x002ea2000c1e1500 */
        /* <DEDUP_REMOVED lines=21> */
.L_x_35:
        /* <DEDUP_REMOVED lines=25> */
[----:B0-----:R-:W-:-:S02]  /*03b0*/  IADD3 R17, PT, PT, R13, R14, RZ ;  /* 0x0000000e0d117210 */ /* 0x001fc40007ffe0ff */
[----:B-1----:R-:W-:Y:S02]  /*03c0*/  PRMT R14, R16, 0x9910, RZ ;  /* 0x00009910100e7816 */ /* 0x002fe400000000ff */
        /* <DEDUP_REMOVED lines=18> */
.L_x_34:
[----:B------:R-:W-:Y:S05]  /*04f0*/  @!P0 BRA `(.L_x_33) ;  /* 0x0000000000508947 */ /* 0x000fea0003800000 */
[----:B------:R-:W1:Y:S01]  /*0500*/  LDC R13, c[0x0][0x390] ;  /* 0x0000e400ff0d7b82 */ /* 0x000e620000000800 */
[----:B------:R-:W-:Y:S01]  /*0510*/  IMAD R0, R8, R5, R0 ;  /* 0x0000000508007224 */ /* 0x000fe200078e0200 */
[----:B------:R-:W-:Y:S01]  /*0520*/  IADD3 R6, PT, PT, -R6, RZ, RZ ;  /* 0x000000ff06067210 */ /* 0x000fe20007ffe1ff */
[----:B------:R-:W-:-:S03]  /*0530*/  IMAD.IADD R7, R7, 0x1, R8 ;  /* 0x0000000107077824 */ /* 0x000fc600078e0208 */
[----:B------:R-:W-:Y:S02]  /*0540*/  LEA R0, R0, UR4, 0x1 ;  /* 0x0000000400007c11 */ /* 0x000fe4000f8e08ff */
[----:B------:R-:W-:-:S07]  /*0550*/  LEA R7, R7, UR4, 0x1 ;  /* 0x0000000407077c11 */ /* 0x000fce000f8e08ff */
.L_x_36:
[----:B------:R2:W-:Y:S01]  /*0560*/  LDS.U16 R5, [R7] ;  /* 0x0000000007057984 */ /* 0x0005e20000000400 */
[----:B------:R-:W-:-:S03]  /*0570*/  VIADD R6, R6, 0x1 ;  /* 0x0000000106067836 */ /* 0x000fc60000000000 */
[----:B------:R1:W3:Y:S04]  /*0580*/  LDS.U16 R8, [R0] ;  /* 0x0000000000087984 */ /* 0x0002e80000000400 */
[----:B0-----:R-:W0:Y:S01]  /*0590*/  LDS.U16 R9, [R4] ;  /* 0x0000000004097984 */ /* 0x001e220000000400 */
[----:B--2---:R-:W-:Y:S02]  /*05a0*/  VIADD R7, R7, 0x2 ;  /* 0x0000000207077836 */ /* 0x004fe40000000000 */
[----:B-1----:R-:W-:Y:S02]  /*05b0*/  IMAD R0, R13, 0x2, R0 ;  /* 0x000000020d007824 */ /* 0x002fe400078e0200 */
[----:B---3--:R-:W-:Y:S01]  /*05c0*/  IMAD.IADD R11, R5, 0x1, R8 ;  /* 0x00000001050b7824 */ /* 0x008fe200078e0208 */
[----:B0-----:R-:W-:-:S04]  /*05d0*/  PRMT R8, R9, 0x9910, RZ ;  /* 0x0000991009087816 */ /* 0x001fc800000000ff */
[----:B------:R-:W-:-:S04]  /*05e0*/  PRMT R5, R11, 0x9910, RZ ;  /* 0x000099100b057816 */ /* 0x000fc800000000ff */
[----:B------:R-:W-:-:S13]  /*05f0*/  ISETP.GT.AND P0, PT, R8, R5, PT ;  /* 0x000000050800720c */ /* 0x000fda0003f04270 */
[----:B------:R2:W-:Y:S01]  /*0600*/  @P0 STS.U16 [R4], R11 ;  /* 0x0000000b04000388 */ /* 0x0005e20000000400 */
[----:B------:R-:W-:Y:S01]  /*0610*/  BAR.SYNC.DEFER_BLOCKING 0x0 ;  /* 0x0000000000007b1d */ /* 0x000fe20000010000 */
[----:B------:R-:W-:-:S13]  /*0620*/  ISETP.NE.AND P0, PT, R6, RZ, PT ;  /* 0x000000ff0600720c */ /* 0x000fda0003f05270 */
[----:B--2---:R-:W-:Y:S05]  /*0630*/  @P0 BRA `(.L_x_36) ;  /* 0xfffffffc00c80947 */ /* 0x004fea000383ffff */
.L_x_33:
[----:B------:R-:W-:Y:S06]  /*0640*/  BAR.SYNC.DEFER_BLOCKING 0x0 ;  /* 0x0000000000007b1d */ /* 0x000fec0000010000 */
[----:B------:R-:W1:Y:S04]  /*0650*/  LDS.U16 R5, [R4] ;  /* 0x0000000004057984 */ /* 0x000e680000000400 */
[----:B-1----:R-:W-:Y:S01]  /*0660*/  STG.E.U16 desc[UR6][R2.64], R5 ;  /* 0x0000000502007986 */ /* 0x002fe2000c101506 */
[----:B------:R-:W-:Y:S05]  /*0670*/  EXIT ;  /* 0x000000000000794d */ /* 0x000fea0003800000 */
.L_x_37:
        /* <DEDUP_REMOVED lines=16> */
.L_x_46:


//--------------------- .text._Z28FW_simple_kernel_vectorized2P6short2ii --------------------------
	.section	.text._Z28FW_simple_kernel_vectorized2P6short2ii,"ax",@progbits
	.align	128
        .global         _Z28FW_simple_kernel_vectorized2P6short2ii
        .type           _Z28FW_simple_kernel_vectorized2P6short2ii,@function
        .size           _Z28FW_simple_kernel_vectorized2P6short2ii,(.L_x_47 - _Z28FW_simple_kernel_vectorized2P6short2ii)
        .other          _Z28FW_simple_kernel_vectorized2P6short2ii,@"STO_CUDA_ENTRY STV_DEFAULT"
_Z28FW_simple_kernel_vectorized2P6short2ii:
.text._Z28FW_simple_kernel_vectorized2P6short2ii:
[----:B------:R-:W-:Y:S01]  /*0000*/  LDC R1, c[0x0][0x37c] ;  /* 0x0000df00ff017b82 */ /* 0x000fe20000000800 */
[----:B------:R-:W0:Y:S07]  /*0010*/  S2R R5, SR_TID.Y ;  /* 0x0000000000057919 */ /* 0x000e2e0000002200 */
[----:B------:R-:W1:Y:S01]  /*0020*/  LDC R0, c[0x0][0x360] ;  /* 0x0000d800ff007b82 */ /* 0x000e620000000800 */
[----:B------:R-:W2:Y:S01]  /*0030*/  LDCU UR7, c[0x0][0x388] ;  /* 0x00007100ff0777ac */ /* 0x000ea20008000800 */
[----:B------:R-:W1:Y:S06]  /*0040*/  S2R R3, SR_TID.X ;  /* 0x0000000000037919 */ /* 0x000e6c0000002100 */
[----:B------:R-:W0:Y:S08]  /*0050*/  S2UR UR6, SR_CTAID.Y ;  /* 0x00000000000679c3 */ /* 0x000e300000002600 */
[----:B------:R-:W0:Y:S01]  /*0060*/  LDC R4, c[0x0][0x364] ;  /* 0x0000d900ff047b82 */ /* 0x000e220000000800 */
[----:B--2---:R-:W-:-:S07]  /*0070*/  USHF.R.S32.HI UR4, URZ, 0x1, UR7 ;  /* 0x00000001ff047899 */ /* 0x004fce0008011407 */
[----:B------:R-:W1:Y:S01]  /*0080*/  S2UR UR5, SR_CTAID.X ;  /* 0x00000000000579c3 */ /* 0x000e620000002500 */
[----:B0-----:R-:W-:-:S05]  /*0090*/  IMAD R4, R4, UR6, R5 ;  /* 0x0000000604047c24 */ /* 0x001fca000f8e0205 */
[----:B------:R-:W-:Y:S01]  /*00a0*/  ISETP.GE.AND P0, PT, R4, UR4, PT ;  /* 0x0000000404007c0c */ /* 0x000fe2000bf06270 */
[----:B-1----:R-:W-:-:S05]  /*00b0*/  IMAD R0, R0, UR5, R3 ;  /* 0x0000000500007c24 */ /* 0x002fca000f8e0203 */
[----:B------:R-:W-:-:S13]  /*00c0*/  ISETP.GE.OR P0, PT, R0, UR7, P0 ;  /* 0x0000000700007c0c */ /* 0x000fda0008706670 */
[----:B------:R-:W-:Y:S05]  /*00d0*/  @P0 EXIT ;  /* 0x000000000000094d */ /* 0x000fea0003800000 */
[----:B------:R-:W0:Y:S01]  /*00e0*/  LDC R11, c[0x0][0x38c] ;  /* 0x0000e300ff0b7b82 */ /* 0x000e220000000800 */
[----:B------:R-:W1:Y:S01]  /*00f0*/  LDCU.64 UR6, c[0x0][0x358] ;  /* 0x00006b00ff0677ac */ /* 0x000e620008000a00 */
[----:B------:R-:W-:-:S06]  /*0100*/  IMAD R5, R0, UR4, RZ ;  /* 0x0000000400057c24 */ /* 0x000fcc000f8e02ff */
[----:B------:R-:W2:Y:S01]  /*0110*/  LDC.64 R2, c[0x0][0x380] ;  /* 0x0000e000ff027b82 */ /* 0x000ea20000000a00 */
[C---:B0-----:R-:W-:Y:S02]  /*0120*/  LOP3.LUT R6, R11.reuse, 0x1, RZ, 0xc0, !PT ;  /* 0x000000010b067812 */ /* 0x041fe400078ec0ff */
[----:B------:R-:W-:Y:S02]  /*0130*/  LEA.HI.SX32 R7, R11, R5, 0x1f ;  /* 0x000000050b077211 */ /* 0x000fe400078ffaff */
[----:B------:R-:W-:-:S03]  /*0140*/  ISETP.NE.U32.AND P0, PT, R6, 0x1, PT ;  /* 0x000000010600780c */ /* 0x000fc60003f05070 */
[----:B--2---:R-:W-:-:S10]  /*0150*/  IMAD.WIDE R6, R7, 0x4, R2 ;  /* 0x0000000407067825 */ /* 0x004fd400078e0202 */
[----:B-1----:R-:W2:Y:S01]  /*0160*/  @!P0 LDG.E.U16 R13, desc[UR6][R6.64+0x2] ;  /* 0x00000206060d8981 */ /* 0x002ea2000c1e1500 */
[----:B------:R-:W-:Y:S02]  /*0170*/  IMAD R11, R11, UR4, R4 ;  /* 0x000000040b0b7c24 */ /* 0x000fe4000f8e0204 */
[----:B------:R-:W-:Y:S02]  /*0180*/  IMAD.IADD R9, R4, 0x1, R5 ;  /* 0x0000000104097824 */ /* 0x000fe400078e0205 */
[----:B------:R-:W-:-:S04]  /*0190*/  IMAD.WIDE R4, R11, 0x4, R2 ;  /* 0x000000040b047825 */ /* 0x000fc800078e0202 */
[----:B------:R-:W-:Y:S02]  /*01a0*/  IMAD.WIDE R2, R9, 0x4, R2 ;  /* 0x0000000409027825 */ /* 0x000fe400078e0202 */
[----:B------:R-:W3:Y:S04]  /*01b0*/  LDG.E R4, desc[UR6][R4.64] ;  /* 0x0000000604047981 */ /* 0x000ee8000c1e1900 */
[----:B------:R-:W4:Y:S04]  /*01c0*/  LDG.E R0, desc[UR6][R2.64] ;  /* 0x0000000602007981 */ /* 0x000f28000c1e1900 */
[----:B------:R-:W2:Y:S01]  /*01d0*/  @P0 LDG.E.U16 R13, desc[UR6][R6.64] ;  /* 0x00000006060d0981 */ /* 0x000ea2000c1e1500 */
[----:B---3--:R-:W-:-:S02]  /*01e0*/  PRMT R8, R4, 0x7632, R8 ;  /* 0x0000763204087816 */ /* 0x008fc40000000008 */
[----:B----4-:R-:W-:Y:S01]  /*01f0*/  PRMT R5, R0, 0x7632, R5 ;  /* 0x0000763200057816 */ /* 0x010fe20000000005 */
[--C-:B--2---:R-:W-:Y:S02]  /*0200*/  IMAD.IADD R10, R4, 0x1, R13.reuse ;  /* 0x00000001040a7824 */ /* 0x104fe400078e020d */
[----:B------:R-:W-:-:S03]  /*0210*/  IMAD.IADD R8, R8, 0x1, R13 ;  /* 0x0000000108087824 */ /* 0x000fc600078e020d */
[----:B------:R-:W-:Y:S02]  /*0220*/  VIMNMX.S16x2 R10, PT, PT, R10, R0, PT ;  /* 0x000000000a0a7248 */ /* 0x000fe40003fe0300 */
[----:B------:R-:W-:-:S04]  /*0230*/  VIMNMX.S16x2 R5, PT, PT, R8, R5, PT ;  /* 0x0000000508057248 */ /* 0x000fc80003fe0300 */
[----:B------:R-:W-:-:S05]  /*0240*/  PRMT R10, R10, 0x5410, R5 ;  /* 0x000054100a0a7816 */ /* 0x000fca0000000005 */
[----:B------:R-:W-:Y:S01]  /*0250*/  STG.E desc[UR6][R2.64], R10 ;  /* 0x0000000a02007986 */ /* 0x000fe2000c101906 */
[----:B------:R-:W-:Y:S05]  /*0260*/  EXIT ;  /* 0x000000000000794d */ /* 0x000fea0003800000 */
.L_x_38:
        /* <DEDUP_REMOVED lines=9> */
.L_x_47:


//--------------------- .text._Z22FW_simple_kernel_pitchPsiii --------------------------
	.section	.text._Z22FW_simple_kernel_pitchPsiii,"ax",@progbits
	.align	128
        .global         _Z22FW_simple_kernel_pitchPsiii
        .type           _Z22FW_simple_kernel_pitchPsiii,@function
        .size           _Z22FW_simple_kernel_pitchPsiii,(.L_x_48 - _Z22FW_simple_kernel_pitchPsiii)
        .other          _Z22FW_simple_kernel_pitchPsiii,@"STO_CUDA_ENTRY STV_DEFAULT"
_Z22FW_simple_kernel_pitchPsiii:
.text._Z22FW_simple_kernel_pitchPsiii:
[----:B------:R-:W-:Y:S01]  /*0000*/  LDC R1, c[0x0][0x37c] ;  /* 0x0000df00ff017b82 */ /* 0x000fe20000000800 */
[----:B------:R-:W0:Y:S07]  /*0010*/  S2R R3, SR_TID.X ;  /* 0x0000000000037919 */ /* 0x000e2e0000002100 */
[----:B------:R-:W0:Y:S01]  /*0020*/  LDC R0, c[0x0][0x360] ;  /* 0x0000d800ff007b82 */ /* 0x000e220000000800 */
[----:B------:R-:W1:Y:S01]  /*0030*/  LDCU.64 UR6, c[0x0][0x388] ;  /* 0x00007100ff0677ac */ /* 0x000e620008000a00 */
[----:B------:R-:W2:Y:S06]  /*0040*/  S2R R2, SR_TID.Y ;  /* 0x0000000000027919 */ /* 0x000eac0000002200 */
[----:B------:R-:W0:Y:S08]  /*0050*/  S2UR UR4, SR_CTAID.X ;  /* 0x00000000000479c3 */ /* 0x000e300000002500 */
[----:B------:R-:W2:Y:S08]  /*0060*/  S2UR UR5, SR_CTAID.Y ;  /* 0x00000000000579c3 */ /* 0x000eb00000002600 */
[----:B------:R-:W2:Y:S01]  /*0070*/  LDC R9, c[0x0][0x364] ;  /* 0x0000d900ff097b82 */ /* 0x000ea20000000800 */
[----:B0-----:R-:W-:-:S02]  /*0080*/  IMAD R0, R0, UR4, R3 ;  /* 0x0000000400007c24 */ /* 0x001fc4000f8e0203 */
[----:B--2---:R-:W-:-:S05]  /*0090*/  IMAD R9, R9, UR5, R2 ;  /* 0x0000000509097c24 */ /* 0x004fca000f8e0202 */
[----:B------:R-:W-:-:S04]  /*00a0*/  VIMNMX R2, PT, PT, R0, R9, !PT ;  /* 0x0000000900027248 */ /* 0x000fc80007fe0100 */
[----:B-1----:R-:W-:-:S13]  /*00b0*/  ISETP.GE.AND P0, PT, R2, UR7, PT ;  /* 0x0000000702007c0c */ /* 0x002fda000bf06270 */
[----:B------:R-:W-:Y:S05]  /*00c0*/  @P0 EXIT ;  /* 0x000000000000094d */ /* 0x000fea0003800000 */
[----:B------:R-:W0:Y:S01]  /*00d0*/  LDC R5, c[0x0][0x390] ;  /* 0x0000e400ff057b82 */ /* 0x000e220000000800 */
[----:B------:R-:W1:Y:S01]  /*00e0*/  LDCU.64 UR8, c[0x0][0x380] ;  /* 0x00007000ff0877ac */ /* 0x000e620008000a00 */
[----:B------:R-:W-:Y:S01]  /*00f0*/  IMAD R0, R0, UR6, RZ ;  /* 0x0000000600007c24 */ /* 0x000fe2000f8e02ff */
[----:B------:R-:W2:Y:S04]  /*0100*/  LDCU.64 UR4, c[0x0][0x358] ;  /* 0x00006b00ff0477ac */ /* 0x000ea80008000a00 */
[----:B-1----:R-:W-:-:S04]  /*0110*/  IADD3 R2, P0, PT, R0, UR8, RZ ;  /* 0x0000000800027c10 */ /* 0x002fc8000ff1e0ff */
[----:B------:R-:W-:Y:S01]  /*0120*/  LEA.HI.X.SX32 R3, R0, UR9, 0x1, P0 ;  /* 0x0000000900037c11 */ /* 0x000fe200080f0eff */
[----:B0-----:R-:W-:-:S05]  /*0130*/  IMAD R4, R5, UR6, RZ ;  /* 0x0000000605047c24 */ /* 0x001fca000f8e02ff */
[----:B------:R-:W-:-:S04]  /*0140*/  IADD3 R6, P1, PT, R4, UR8, RZ ;  /* 0x0000000804067c10 */ /* 0x000fc8000ff3e0ff */
[----:B------:R-:W-:Y:S01]  /*0150*/  LEA.HI.X.SX32 R7, R4, UR9, 0x1, P1 ;  /* 0x0000000904077c11 */ /* 0x000fe200088f0eff */
[----:B------:R-:W-:-:S04]  /*0160*/  IMAD.WIDE R4, R5, 0x2, R2 ;  /* 0x0000000205047825 */ /* 0x000fc800078e0202 */
[C---:B------:R-:W-:Y:S02]  /*0170*/  IMAD.WIDE.U32 R6, R9.reuse, 0x2, R6 ;  /* 0x0000000209067825 */ /* 0x040fe400078e0006 */
[----:B--2---:R-:W2:Y:S04]  /*0180*/  LDG.E.U16 R4, desc[UR4][R4.64] ;  /* 0x0000000404047981 */ /* 0x004ea8000c1e1500 */
[----:B------:R-:W3:Y:S01]  /*0190*/  LDG.E.U16 R7, desc[UR4][R6.64] ;  /* 0x0000000406077981 */ /* 0x000ee2000c1e1500 */
[----:B------:R-:W-:-:S05]  /*01a0*/  IMAD.WIDE.U32 R2, R9, 0x2, R2 ;  /* 0x0000000209027825 */ /* 0x000fca00078e0002 */
[----:B------:R-:W4:Y:S01]  /*01b0*/  LDG.E.S16 R0, desc[UR4][R2.64] ;  /* 0x0000000402007981 */ /* 0x000f22000c1e1700 */
[----:B--2---:R-:W-:Y:S02]  /*01c0*/  PRMT R8, R4, 0x9910, RZ ;  /* 0x0000991004087816 */ /* 0x004fe400000000ff */
[----:B---3--:R-:W-:-:S05]  /*01d0*/  PRMT R9, R7, 0x9910, RZ ;  /* 0x0000991007097816 */ /* 0x008fca00000000ff */
[----:B------:R-:W-:-:S05]  /*01e0*/  IMAD.IADD R9, R8, 0x1, R9 ;  /* 0x0000000108097824 */ /* 0x000fca00078e0209 */
[----:B----4-:R-:W-:-:S13]  /*01f0*/  ISETP.GE.AND P0, PT, R9, R0, PT ;  /* 0x000000000900720c */ /* 0x010fda0003f06270 */
[----:B------:R-:W-:Y:S05]  /*0200*/  @P0 EXIT ;  /* 0x000000000000094d */ /* 0x000fea0003800000 */
[----:B------:R-:W-:-:S05]  /*0210*/  IMAD.IADD R7, R4, 0x1, R7 ;  /* 0x0000000104077824 */ /* 0x000fca00078e0207 */
[----:B------:R-:W-:Y:S01]  /*0220*/  STG.E.U16 desc[UR4][R2.64], R7 ;  /* 0x0000000702007986 */ /* 0x000fe2000c101504 */
[----:B------:R-:W-:Y:S05]  /*0230*/  EXIT ;  /* 0x000000000000794d */ /* 0x000fea0003800000 */
.L_x_39:
        /* <DEDUP_REMOVED lines=12> */
.L_x_48:


//--------------------- .text._Z16FW_simple_kernelPsii --------------------------
	.section	.text._Z16FW_simple_kernelPsii,"ax",@progbits
	.align	128
        .global         _Z16FW_simple_kernelPsii
        .type           _Z16FW_simple_kernelPsii,@function
        .size           _Z16FW_simple_kernelPsii,(.L_x_49 - _Z16FW_simple_kernelPsii)
        .other          _Z16FW_simple_kernelPsii,@"STO_CUDA_ENTRY STV_DEFAULT"
_Z16FW_simple_kernelPsii:
.text._Z16FW_simple_kernelPsii:
[----:B------:R-:W-:Y:S01]  /*0000*/  LDC R1, c[0x0][0x37c] ;  /* 0x0000df00ff017b82 */ /* 0x000fe20000000800 */
[----:B------:R-:W0:Y:S07]  /*0010*/  S2R R3, SR_TID.X ;  /* 0x0000000000037919 */ /* 0x000e2e0000002100 */
[----:B------:R-:W0:Y:S01]  /*0020*/  LDC R0, c[0x0][0x360] ;  /* 0x0000d800ff007b82 */ /* 0x000e220000000800 */
[----:B------:R-:W1:Y:S01]  /*0030*/  LDCU UR6, c[0x0][0x388] ;  /* 0x00007100ff0677ac */ /* 0x000e620008000800 */
        /* <DEDUP_REMOVED lines=10> */
[----:B------:R-:W1:Y:S07]  /*00e0*/  LDCU.64 UR4, c[0x0][0x358] ;  /* 0x00006b00ff0477ac */ /* 0x000e6e0008000a00 */
[----:B------:R-:W2:Y:S01]  /*00f0*/  LDC.64 R2, c[0x0][0x380] ;  /* 0x0000e000ff027b82 */ /* 0x000ea20000000a00 */
[----:B0-----:R-:W-:Y:S02]  /*0100*/  IMAD R5, R0, UR6, R7 ;  /* 0x0000000600057c24 */ /* 0x001fe4000f8e0207 */
[----:B------:R-:W-:-:S02]  /*0110*/  IMAD R7, R7, UR6, R9 ;  /* 0x0000000607077c24 */ /* 0x000fc4000f8e0209 */
[----:B--2---:R-:W-:-:S04]  /*0120*/  IMAD.WIDE R4, R5, 0x2, R2 ;  /* 0x0000000205047825 */ /* 0x004fc800078e0202 */
[----:B------:R-:W-:Y:S02]  /*0130*/  IMAD.WIDE R6, R7, 0x2, R2 ;  /* 0x0000000207067825 */ /* 0x000fe400078e0202 */
[----:B-1----:R-:W2:Y:S02]  /*0140*/  LDG.E.U16 R4, desc[UR4][R4.64] ;  /* 0x0000000404047981 */ /* 0x002ea4000c1e1500 */
[----:B------:R-:W-:Y:S02]  /*0150*/  IMAD R9, R0, UR6, R9 ;  /* 0x0000000600097c24 */ /* 0x000fe4000f8e0209 */
[----:B------:R-:W3:Y:S02]  /*0160*/  LDG.E.U16 R7, desc[UR4][R6.64] ;  /* 0x0000000406077981 */ /* 0x000ee4000c1e1500 */
[----:B------:R-:W-:-:S05]  /*0170*/  IMAD.WIDE R2, R9, 0x2, R2 ;  /* 0x0000000209027825 */ /* 0x000fca00078e0202 */
[----:B------:R-:W4:Y:S01]  /*0180*/  LDG.E.S16 R0, desc[UR4][R2.64] ;  /* 0x0000000402007981 */ /* 0x000f22000c1e1700 */
[----:B--2---:R-:W-:Y:S02]  /*0190*/  PRMT R8, R4, 0x9910, RZ ;  /* 0x0000991004087816 */ /* 0x004fe400000000ff */
[----:B---3--:R-:W-:-:S04]  /*01a0*/  PRMT R9, R7, 0x9910, RZ ;  /* 0x0000991007097816 */ /* 0x008fc800000000ff */
[----:B------:R-:W-:-:S04]  /*01b0*/  IADD3 R9, PT, PT, R8, R9, RZ ;  /* 0x0000000908097210 */ /* 0x000fc80007ffe0ff */
[----:B----4-:R-:W-:-:S13]  /*01c0*/  ISETP.GE.AND P0, PT, R9, R0, PT ;  /* 0x000000000900720c */ /* 0x010fda0003f06270 */
[----:B------:R-:W-:Y:S05]  /*01d0*/  @P0 EXIT ;  /* 0x000000000000094d */ /* 0x000fea0003800000 */
[----:B------:R-:W-:-:S05]  /*01e0*/  IADD3 R7, PT, PT, R4, R7, RZ ;  /* 0x0000000704077210 */ /* 0x000fca0007ffe0ff */
[----:B------:R-:W-:Y:S01]  /*01f0*/  STG.E.U16 desc[UR4][R2.64], R7 ;  /* 0x0000000702007986 */ /* 0x000fe2000c101504 */
[----:B------:R-:W-:Y:S05]  /*0200*/  EXIT ;  /* 0x000000000000794d */ /* 0x000fea0003800000 */
.L_x_40:
        /* <DEDUP_REMOVED lines=15> */
.L_x_49:


//--------------------- .nv.shared._Z23blocked_FW_phase3_pitchPsiii --------------------------
	.section	.nv.shared._Z23blocked_FW_phase3_pitchPsiii,"aw",@nobits
	.sectionflags	@""
	.align	16
	.zero		1024


//--------------------- .nv.shared.reserved.0     --------------------------
	.section	.nv.shared.reserved.0,"aw",@nobits
	.weak		__nv_reservedSMEM_offset_0_alias
	.size		__nv_reservedSMEM_offset_0_alias, 0, 64
	.other		__nv_reservedSMEM_offset_0_alias,@"STO_CUDA_RESERVED_SHARED STV_DEFAULT"
__nv_reservedSMEM_offset_0_alias:
	.zero		0
	.zero		64


//--------------------- .nv.shared._Z17blocked_FW_phase3Psiii --------------------------
	.section	.nv.shared._Z17blocked_FW_phase3Psiii,"aw",@nobits
	.sectionflags	@""
	.align	16
	.zero		1024


//--------------------- .nv.shared._Z23blocked_FW_phase2_pitchPsiii --------------------------
	.section	.nv.shared._Z23blocked_FW_phase2_pitchPsiii,"aw",@nobits
	.sectionflags	@""
	.align	16
	.zero		1024


//--------------------- .nv.shared._Z17blocked_FW_phase2Psiii --------------------------
	.section	.nv.shared._Z17blocked_FW_phase2Psiii,"aw",@nobits
	.sectionflags	@""
	.align	16
	.zero		1024


//--------------------- .nv.shared._Z23blocked_FW_phase1_pitchPsiii --------------------------
	.section	.nv.shared._Z23blocked_FW_phase1_pitchPsiii,"aw",@nobits
	.sectionflags	@""
	.align	16
	.zero		1024


//--------------------- .nv.shared._Z17blocked_FW_phase1Psiii --------------------------
	.section	.nv.shared._Z17blocked_FW_phase1Psiii,"aw",@nobits
	.sectionflags	@""
	.align	16
	.zero		1024


//--------------------- .nv.shared._Z28FW_simple_kernel_vectorized2P6short2ii --------------------------
	.section	.nv.shared._Z28FW_simple_kernel_vectorized2P6short2ii,"aw",@nobits
	.sectionflags	@""
	.align	16
	.zero		1024


//--------------------- .nv.shared._Z22FW_simple_kernel_pitchPsiii --------------------------
	.section	.nv.shared._Z22FW_simple_kernel_pitchPsiii,"aw",@nobits
	.sectionflags	@""
	.align	16
	.zero		1024


//--------------------- .nv.shared._Z16FW_simple_kernelPsii --------------------------
	.section	.nv.shared._Z16FW_simple_kernelPsii,"aw",@nobits
	.sectionflags	@""
	.align	16
	.zero		1024


//--------------------- .nv.constant0._Z23blocked_FW_phase3_pitchPsiii --------------------------
	.section	.nv.constant0._Z23blocked_FW_phase3_pitchPsiii,"a",@progbits
	.sectionflags	@""
	.align	4
.nv.constant0._Z23blocked_FW_phase3_pitchPsiii:
	.zero		916


//--------------------- .nv.constant0._Z17blocked_FW_phase3Psiii --------------------------
	.section	.nv.constant0._Z17blocked_FW_phase3Psiii,"a",@progbits
	.sectionflags	@""
	.align	4
.nv.constant0._Z17blocked_FW_phase3Psiii:
	.zero		916


//--------------------- .nv.constant0._Z23blocked_FW_phase2_pitchPsiii --------------------------
	.section	.nv.constant0._Z23blocked_FW_phase2_pitchPsiii,"a",@progbits
	.sectionflags	@""
	.align	4
.nv.constant0._Z23blocked_FW_phase2_pitchPsiii:
	.zero		916


//--------------------- .nv.constant0._Z17blocked_FW_phase2Psiii --------------------------
	.section	.nv.constant0._Z17blocked_FW_phase2Psiii,"a",@progbits
	.sectionflags	@""
	.align	4
.nv.constant0._Z17blocked_FW_phase2Psiii:
	.zero		916


//--------------------- .nv.constant0._Z23blocked_FW_phase1_pitchPsiii --------------------------
	.section	.nv.constant0._Z23blocked_FW_phase1_pitchPsiii,"a",@progbits
	.sectionflags	@""
	.align	4
.nv.constant0._Z23blocked_FW_phase1_pitchPsiii:
	.zero		916


//--------------------- .nv.constant0._Z17blocked_FW_phase1Psiii --------------------------
	.section	.nv.constant0._Z17blocked_FW_phase1Psiii,"a",@progbits
	.sectionflags	@""
	.align	4
.nv.constant0._Z17blocked_FW_phase1Psiii:
	.zero		916


//--------------------- .nv.constant0._Z28FW_simple_kernel_vectorized2P6short2ii --------------------------
	.section	.nv.constant0._Z28FW_simple_kernel_vectorized2P6short2ii,"a",@progbits
	.sectionflags	@""
	.align	4
.nv.constant0._Z28FW_simple_kernel_vectorized2P6short2ii:
	.zero		912


//--------------------- .nv.constant0._Z22FW_simple_kernel_pitchPsiii --------------------------
	.section	.nv.constant0._Z22FW_simple_kernel_pitchPsiii,"a",@progbits
	.sectionflags	@""
	.align	4
.nv.constant0._Z22FW_simple_kernel_pitchPsiii:
	.zero		916


//--------------------- .nv.constant0._Z16FW_simple_kernelPsii --------------------------
	.section	.nv.constant0._Z16FW_simple_kernelPsii,"a",@progbits
	.sectionflags	@""
	.align	4
.nv.constant0._Z16FW_simple_kernelPsii:
	.zero		912


//--------------------- SYMBOLS --------------------------

	.type		.nv.reservedSmem.offset0,@object
	.size		.nv.reservedSmem.offset0,0x4
	.type		.nv.reservedSmem.cap,@object
	.size		.nv.reservedSmem.cap,0x4
